//
// Generated by NVIDIA NVVM Compiler
//
// Compiler Build ID: CL-36424714
// Cuda compilation tools, release 13.0, V13.0.88
// Based on NVVM 20.0.0
//

.version 9.0
.target sm_100
.address_size 64

	// .globl	_Z26filtro_mediana_kernel_v1_0PhS_iiif
.extern .shared .align 16 .b8 sharedMem[];

.visible .entry _Z26filtro_mediana_kernel_v1_0PhS_iiif(
	.param .u64 .ptr .align 1 _Z26filtro_mediana_kernel_v1_0PhS_iiif_param_0,
	.param .u64 .ptr .align 1 _Z26filtro_mediana_kernel_v1_0PhS_iiif_param_1,
	.param .u32 _Z26filtro_mediana_kernel_v1_0PhS_iiif_param_2,
	.param .u32 _Z26filtro_mediana_kernel_v1_0PhS_iiif_param_3,
	.param .u32 _Z26filtro_mediana_kernel_v1_0PhS_iiif_param_4,
	.param .f32 _Z26filtro_mediana_kernel_v1_0PhS_iiif_param_5
)
{
	.local .align 1 .b8 	__local_depot0[225];
	.reg .b64 	%SP;
	.reg .b64 	%SPL;
	.reg .pred 	%p<111>;
	.reg .b16 	%rs<72>;
	.reg .b32 	%r<119>;
	.reg .b32 	%f<4>;
	.reg .b64 	%rd<35>;

	mov.u64 	%SPL, __local_depot0;
	ld.param.u64 	%rd13, [_Z26filtro_mediana_kernel_v1_0PhS_iiif_param_0];
	ld.param.u64 	%rd14, [_Z26filtro_mediana_kernel_v1_0PhS_iiif_param_1];
	ld.param.u32 	%r57, [_Z26filtro_mediana_kernel_v1_0PhS_iiif_param_2];
	ld.param.u32 	%r60, [_Z26filtro_mediana_kernel_v1_0PhS_iiif_param_3];
	ld.param.u32 	%r59, [_Z26filtro_mediana_kernel_v1_0PhS_iiif_param_4];
	cvta.to.global.u64 	%rd1, %rd14;
	cvta.to.global.u64 	%rd2, %rd13;
	add.u64 	%rd3, %SPL, 0;
	mov.u32 	%r61, %ctaid.x;
	mov.u32 	%r1, %ntid.x;
	mul.lo.s32 	%r2, %r61, %r1;
	mov.u32 	%r3, %tid.x;
	add.s32 	%r4, %r2, %r3;
	mov.u32 	%r62, %ctaid.y;
	mov.u32 	%r5, %ntid.y;
	mul.lo.s32 	%r6, %r62, %r5;
	mov.u32 	%r7, %tid.y;
	add.s32 	%r63, %r6, %r7;
	setp.ge.s32 	%p3, %r4, %r57;
	setp.ge.s32 	%p4, %r63, %r60;
	or.pred  	%p5, %p3, %p4;
	@%p5 bra 	$L__BB0_78;
	shr.u32 	%r65, %r59, 31;
	add.s32 	%r66, %r59, %r65;
	shr.s32 	%r9, %r66, 1;
	neg.s32 	%r106, %r9;
	mad.lo.s32 	%r10, %r57, %r63, %r4;
	cvt.s64.s32 	%rd16, %r10;
	add.s64 	%rd4, %rd2, %rd16;
	ld.global.u8 	%rs40, [%rd4];
	mad.lo.s32 	%r67, %r7, %r1, %r3;
	mov.u32 	%r68, sharedMem;
	add.s32 	%r69, %r68, %r67;
	st.shared.u8 	[%r69], %rs40;
	bar.sync 	0;
	setp.lt.s32 	%p6, %r59, -1;
	mov.b32 	%r110, 0;
	@%p6 bra 	$L__BB0_29;
	add.s32 	%r12, %r2, %r1;
	add.s32 	%r13, %r6, %r5;
	abs.s32 	%r14, %r9;
	sub.s32 	%r15, %r4, %r9;
	add.s32 	%r16, %r15, 1;
	setp.ge.s32 	%p7, %r16, %r2;
	setp.lt.u32 	%p8, %r16, %r12;
	and.pred  	%p1, %p7, %p8;
	add.s32 	%r17, %r15, 2;
	setp.ge.s32 	%p9, %r17, %r2;
	setp.lt.u32 	%p10, %r17, %r12;
	and.pred  	%p2, %p9, %p10;
	mov.b32 	%r107, 0;
	cvt.s64.s32 	%rd20, %r4;
	mov.u32 	%r110, %r107;
$L__BB0_3:
	neg.s32 	%r108, %r9;
	add.s32 	%r72, %r9, %r14;
	and.b32  	%r73, %r72, 3;
	setp.eq.s32 	%p11, %r73, 3;
	add.s32 	%r21, %r106, %r63;
	mul.lo.s32 	%r22, %r21, %r57;
	@%p11 bra 	$L__BB0_25;
	setp.lt.s32 	%p12, %r21, %r60;
	setp.lt.s32 	%p13, %r15, %r57;
	or.b32  	%r74, %r15, %r21;
	setp.gt.s32 	%p14, %r74, -1;
	and.pred  	%p15, %p13, %p12;
	and.pred  	%p16, %p15, %p14;
	add.s32 	%r75, %r106, %r7;
	mad.lo.s32 	%r76, %r75, %r1, %r3;
	sub.s32 	%r77, %r76, %r9;
	mov.u32 	%r78, sharedMem;
	add.s32 	%r23, %r78, %r77;
	cvt.s64.s32 	%rd17, %r107;
	add.s64 	%rd5, %rd3, %rd17;
	@%p16 bra 	$L__BB0_6;
	mov.b16 	%rs41, 0;
	st.local.u8 	[%rd5], %rs41;
	bra.uni 	$L__BB0_10;
$L__BB0_6:
	setp.lt.u32 	%p17, %r21, %r13;
	setp.ge.s32 	%p18, %r21, %r6;
	setp.ge.s32 	%p19, %r15, %r2;
	setp.lt.u32 	%p20, %r15, %r12;
	and.pred  	%p21, %p19, %p18;
	and.pred  	%p22, %p21, %p20;
	and.pred  	%p23, %p22, %p17;
	@%p23 bra 	$L__BB0_8;
	add.s32 	%r79, %r15, %r22;
	cvt.s64.s32 	%rd18, %r79;
	add.s64 	%rd19, %rd2, %rd18;
	ld.global.u8 	%rs59, [%rd19];
	bra.uni 	$L__BB0_9;
$L__BB0_8:
	ld.shared.u8 	%rs59, [%r23];
$L__BB0_9:
	st.local.u8 	[%rd5], %rs59;
$L__BB0_10:
	sub.s32 	%r108, 1, %r9;
	add.s32 	%r80, %r9, %r14;
	and.b32  	%r81, %r80, 3;
	setp.eq.s32 	%p24, %r81, 0;
	add.s32 	%r110, %r107, 1;
	@%p24 bra 	$L__BB0_25;
	setp.lt.s32 	%p25, %r21, %r60;
	setp.lt.s32 	%p26, %r16, %r57;
	or.b32  	%r82, %r16, %r21;
	setp.gt.s32 	%p27, %r82, -1;
	and.pred  	%p28, %p26, %p25;
	and.pred  	%p29, %p28, %p27;
	neg.s32 	%r83, %r9;
	cvt.s64.s32 	%rd21, %r83;
	cvt.s64.s32 	%rd22, %r22;
	add.s64 	%rd23, %rd21, %rd20;
	add.s64 	%rd24, %rd23, %rd22;
	add.s64 	%rd6, %rd2, %rd24;
	@%p29 bra 	$L__BB0_13;
	mov.b16 	%rs42, 0;
	st.local.u8 	[%rd5+1], %rs42;
	bra.uni 	$L__BB0_17;
$L__BB0_13:
	setp.lt.u32 	%p30, %r21, %r13;
	setp.ge.s32 	%p31, %r21, %r6;
	and.pred  	%p32, %p1, %p31;
	and.pred  	%p33, %p32, %p30;
	@%p33 bra 	$L__BB0_15;
	ld.global.u8 	%rs60, [%rd6+1];
	bra.uni 	$L__BB0_16;
$L__BB0_15:
	ld.shared.u8 	%rs60, [%r23+1];
$L__BB0_16:
	st.local.u8 	[%rd5+1], %rs60;
$L__BB0_17:
	sub.s32 	%r108, 2, %r9;
	add.s32 	%r84, %r9, %r14;
	and.b32  	%r85, %r84, 3;
	setp.eq.s32 	%p34, %r85, 1;
	add.s32 	%r110, %r107, 2;
	@%p34 bra 	$L__BB0_25;
	setp.lt.s32 	%p36, %r17, %r57;
	or.b32  	%r86, %r17, %r21;
	setp.gt.s32 	%p37, %r86, -1;
	and.pred  	%p38, %p36, %p25;
	and.pred  	%p39, %p38, %p37;
	@%p39 bra 	$L__BB0_20;
	mov.b16 	%rs43, 0;
	st.local.u8 	[%rd5+2], %rs43;
	bra.uni 	$L__BB0_24;
$L__BB0_20:
	setp.lt.u32 	%p40, %r21, %r13;
	setp.ge.s32 	%p41, %r21, %r6;
	and.pred  	%p42, %p2, %p41;
	and.pred  	%p43, %p42, %p40;
	@%p43 bra 	$L__BB0_22;
	ld.global.u8 	%rs61, [%rd6+2];
	bra.uni 	$L__BB0_23;
$L__BB0_22:
	ld.shared.u8 	%rs61, [%r23+2];
$L__BB0_23:
	st.local.u8 	[%rd5+2], %rs61;
$L__BB0_24:
	sub.s32 	%r108, 3, %r9;
	add.s32 	%r110, %r107, 3;
$L__BB0_25:
	add.s32 	%r87, %r9, %r14;
	setp.lt.u32 	%p44, %r87, 3;
	@%p44 bra 	$L__BB0_76;
$L__BB0_26:
	setp.ge.s32 	%p45, %r21, %r60;
	add.s32 	%r38, %r108, %r4;
	or.b32  	%r88, %r38, %r21;
	setp.lt.s32 	%p46, %r88, 0;
	setp.ge.s32 	%p47, %r38, %r57;
	or.pred  	%p48, %p47, %p45;
	add.s32 	%r89, %r106, %r7;
	mad.lo.s32 	%r90, %r89, %r1, %r3;
	add.s32 	%r91, %r90, %r108;
	mov.u32 	%r92, sharedMem;
	add.s32 	%r39, %r92, %r91;
	add.s32 	%r93, %r38, %r22;
	cvt.s64.s32 	%rd25, %r93;
	add.s64 	%rd8, %rd2, %rd25;
	cvt.s64.s32 	%rd26, %r110;
	add.s64 	%rd9, %rd3, %rd26;
	or.pred  	%p49, %p48, %p46;
	@%p49 bra 	$L__BB0_56;
	setp.ge.u32 	%p50, %r21, %r13;
	setp.lt.s32 	%p51, %r21, %r6;
	setp.lt.s32 	%p52, %r38, %r2;
	setp.ge.u32 	%p53, %r38, %r12;
	or.pred  	%p54, %p52, %p51;
	or.pred  	%p55, %p54, %p53;
	or.pred  	%p56, %p55, %p50;
	@%p56 bra 	$L__BB0_55;
	ld.shared.u8 	%rs10, [%r39];
	st.local.u8 	[%rd9], %rs10;
	bra.uni 	$L__BB0_57;
$L__BB0_29:
	add.s32 	%r34, %r110, -1;
	setp.lt.s32 	%p95, %r110, 2;
	@%p95 bra 	$L__BB0_53;
	add.s32 	%r35, %r110, -2;
	add.s64 	%rd7, %rd3, 2;
	mov.b32 	%r116, 0;
	mov.u32 	%r115, %r34;
$L__BB0_31:
	sub.s32 	%r99, %r116, %r110;
	setp.gt.s32 	%p96, %r99, -2;
	@%p96 bra 	$L__BB0_52;
	and.b32  	%r49, %r115, 3;
	sub.s32 	%r101, %r35, %r116;
	setp.lt.u32 	%p97, %r101, 3;
	mov.b32 	%r118, 0;
	@%p97 bra 	$L__BB0_43;
	and.b32  	%r118, %r115, -4;
	ld.local.u8 	%rs65, [%rd3];
	neg.s32 	%r117, %r118;
	mov.u64 	%rd34, %rd7;
$L__BB0_34:
	ld.local.u8 	%rs66, [%rd34+-1];
	setp.le.u16 	%p98, %rs65, %rs66;
	@%p98 bra 	$L__BB0_36;
	st.local.u8 	[%rd34+-2], %rs66;
	st.local.u8 	[%rd34+-1], %rs65;
	mov.u16 	%rs66, %rs65;
$L__BB0_36:
	ld.local.u8 	%rs67, [%rd34];
	setp.le.u16 	%p99, %rs66, %rs67;
	@%p99 bra 	$L__BB0_38;
	st.local.u8 	[%rd34+-1], %rs67;
	st.local.u8 	[%rd34], %rs66;
	mov.u16 	%rs67, %rs66;
$L__BB0_38:
	ld.local.u8 	%rs68, [%rd34+1];
	setp.le.u16 	%p100, %rs67, %rs68;
	@%p100 bra 	$L__BB0_40;
	st.local.u8 	[%rd34], %rs68;
	st.local.u8 	[%rd34+1], %rs67;
	mov.u16 	%rs68, %rs67;
$L__BB0_40:
	ld.local.u8 	%rs65, [%rd34+2];
	setp.le.u16 	%p101, %rs68, %rs65;
	@%p101 bra 	$L__BB0_42;
	st.local.u8 	[%rd34+1], %rs65;
	st.local.u8 	[%rd34+2], %rs68;
	mov.u16 	%rs65, %rs68;
$L__BB0_42:
	add.s32 	%r117, %r117, 4;
	add.s64 	%rd34, %rd34, 4;
	setp.ne.s32 	%p102, %r117, 0;
	@%p102 bra 	$L__BB0_34;
$L__BB0_43:
	setp.eq.s32 	%p103, %r49, 0;
	@%p103 bra 	$L__BB0_52;
	cvt.u64.u32 	%rd27, %r118;
	add.s64 	%rd12, %rd3, %rd27;
	ld.local.u8 	%rs32, [%rd12];
	ld.local.u8 	%rs70, [%rd12+1];
	setp.le.u16 	%p104, %rs32, %rs70;
	@%p104 bra 	$L__BB0_46;
	st.local.u8 	[%rd12], %rs70;
	st.local.u8 	[%rd12+1], %rs32;
	mov.u16 	%rs70, %rs32;
$L__BB0_46:
	setp.eq.s32 	%p105, %r49, 1;
	@%p105 bra 	$L__BB0_52;
	ld.local.u8 	%rs71, [%rd12+2];
	setp.le.u16 	%p106, %rs70, %rs71;
	@%p106 bra 	$L__BB0_49;
	st.local.u8 	[%rd12+1], %rs71;
	st.local.u8 	[%rd12+2], %rs70;
	mov.u16 	%rs71, %rs70;
$L__BB0_49:
	setp.eq.s32 	%p107, %r49, 2;
	@%p107 bra 	$L__BB0_52;
	ld.local.u8 	%rs37, [%rd12+3];
	setp.le.u16 	%p108, %rs71, %rs37;
	@%p108 bra 	$L__BB0_52;
	st.local.u8 	[%rd12+2], %rs37;
	st.local.u8 	[%rd12+3], %rs71;
$L__BB0_52:
	add.s32 	%r116, %r116, 1;
	add.s32 	%r115, %r115, -1;
	setp.ne.s32 	%p109, %r116, %r34;
	@%p109 bra 	$L__BB0_31;
$L__BB0_53:
	ld.param.f32 	%f3, [_Z26filtro_mediana_kernel_v1_0PhS_iiif_param_5];
	shr.u32 	%r102, %r110, 31;
	add.s32 	%r103, %r110, %r102;
	shr.s32 	%r104, %r103, 1;
	cvt.s64.s32 	%rd28, %r104;
	add.s64 	%rd29, %rd3, %rd28;
	ld.local.u8 	%rs38, [%rd29];
	ld.global.u8 	%rs39, [%rd4];
	min.u16 	%rs54, %rs39, %rs38;
	max.u16 	%rs55, %rs39, %rs38;
	sub.s16 	%rs56, %rs55, %rs54;
	cvt.u32.u16 	%r105, %rs56;
	cvt.rn.f32.u32 	%f2, %r105;
	setp.geu.f32 	%p110, %f3, %f2;
	@%p110 bra 	$L__BB0_77;
	cvt.s64.s32 	%rd32, %r10;
	add.s64 	%rd33, %rd1, %rd32;
	st.global.u8 	[%rd33], %rs38;
	bra.uni 	$L__BB0_78;
$L__BB0_55:
	ld.global.u8 	%rs11, [%rd8];
	st.local.u8 	[%rd9], %rs11;
	bra.uni 	$L__BB0_57;
$L__BB0_56:
	mov.b16 	%rs44, 0;
	st.local.u8 	[%rd9], %rs44;
$L__BB0_57:
	setp.lt.s32 	%p57, %r21, %r60;
	add.s32 	%r40, %r38, 1;
	or.b32  	%r94, %r40, %r21;
	setp.gt.s32 	%p58, %r94, -1;
	setp.lt.s32 	%p59, %r40, %r57;
	and.pred  	%p60, %p59, %p57;
	and.pred  	%p61, %p60, %p58;
	@%p61 bra 	$L__BB0_59;
	mov.b16 	%rs45, 0;
	st.local.u8 	[%rd9+1], %rs45;
	bra.uni 	$L__BB0_63;
$L__BB0_59:
	setp.lt.u32 	%p62, %r21, %r13;
	setp.ge.s32 	%p63, %r21, %r6;
	setp.ge.s32 	%p64, %r40, %r2;
	setp.lt.u32 	%p65, %r40, %r12;
	and.pred  	%p66, %p64, %p63;
	and.pred  	%p67, %p66, %p65;
	and.pred  	%p68, %p67, %p62;
	@%p68 bra 	$L__BB0_61;
	ld.global.u8 	%rs62, [%rd8+1];
	bra.uni 	$L__BB0_62;
$L__BB0_61:
	ld.shared.u8 	%rs62, [%r39+1];
$L__BB0_62:
	st.local.u8 	[%rd9+1], %rs62;
$L__BB0_63:
	setp.lt.s32 	%p69, %r21, %r60;
	add.s32 	%r41, %r38, 2;
	or.b32  	%r95, %r41, %r21;
	setp.gt.s32 	%p70, %r95, -1;
	setp.lt.s32 	%p71, %r41, %r57;
	and.pred  	%p72, %p71, %p69;
	and.pred  	%p73, %p72, %p70;
	@%p73 bra 	$L__BB0_65;
	mov.b16 	%rs46, 0;
	st.local.u8 	[%rd9+2], %rs46;
	bra.uni 	$L__BB0_69;
$L__BB0_65:
	setp.lt.u32 	%p74, %r21, %r13;
	setp.ge.s32 	%p75, %r21, %r6;
	setp.ge.s32 	%p76, %r41, %r2;
	setp.lt.u32 	%p77, %r41, %r12;
	and.pred  	%p78, %p76, %p75;
	and.pred  	%p79, %p78, %p77;
	and.pred  	%p80, %p79, %p74;
	@%p80 bra 	$L__BB0_67;
	ld.global.u8 	%rs63, [%rd8+2];
	bra.uni 	$L__BB0_68;
$L__BB0_67:
	ld.shared.u8 	%rs63, [%r39+2];
$L__BB0_68:
	st.local.u8 	[%rd9+2], %rs63;
$L__BB0_69:
	setp.lt.s32 	%p81, %r21, %r60;
	add.s32 	%r42, %r38, 3;
	or.b32  	%r96, %r42, %r21;
	setp.gt.s32 	%p82, %r96, -1;
	setp.lt.s32 	%p83, %r42, %r57;
	and.pred  	%p84, %p83, %p81;
	and.pred  	%p85, %p84, %p82;
	@%p85 bra 	$L__BB0_71;
	mov.b16 	%rs47, 0;
	st.local.u8 	[%rd9+3], %rs47;
	bra.uni 	$L__BB0_75;
$L__BB0_71:
	setp.lt.u32 	%p86, %r21, %r13;
	setp.ge.s32 	%p87, %r21, %r6;
	setp.ge.s32 	%p88, %r42, %r2;
	setp.lt.u32 	%p89, %r42, %r12;
	and.pred  	%p90, %p88, %p87;
	and.pred  	%p91, %p90, %p89;
	and.pred  	%p92, %p91, %p86;
	@%p92 bra 	$L__BB0_73;
	ld.global.u8 	%rs64, [%rd8+3];
	bra.uni 	$L__BB0_74;
$L__BB0_73:
	ld.shared.u8 	%rs64, [%r39+3];
$L__BB0_74:
	st.local.u8 	[%rd9+3], %rs64;
$L__BB0_75:
	add.s32 	%r110, %r110, 4;
	add.s32 	%r44, %r108, 4;
	add.s32 	%r97, %r108, 3;
	setp.ne.s32 	%p93, %r97, %r14;
	mov.u32 	%r108, %r44;
	@%p93 bra 	$L__BB0_26;
$L__BB0_76:
	add.s32 	%r46, %r106, 1;
	setp.eq.s32 	%p94, %r106, %r14;
	mov.u32 	%r106, %r46;
	mov.u32 	%r107, %r110;
	@%p94 bra 	$L__BB0_29;
	bra.uni 	$L__BB0_3;
$L__BB0_77:
	cvt.s64.s32 	%rd30, %r10;
	add.s64 	%rd31, %rd1, %rd30;
	st.global.u8 	[%rd31], %rs39;
$L__BB0_78:
	ret;

}


// ===== COMPILED SASS (sm_100) =====

	.target	sm_100

	.elftype	@"ET_EXEC"


//--------------------- .note.nv.tkinfo           --------------------------
	.section	.note.nv.tkinfo,"",@"SHT_NOTE"
	.sectionflags	@"SHF_NOTE_NV_TKINFO"
	.tkinfo
        /*0018*/ 	.word	0x00000002
        /*0030*/ 	.string	""
        /*0030*/ 	.string	"ptxas"
        /*0030*/ 	.string	"Cuda compilation tools, release 13.0, V13.0.88"
        /*0030*/ 	.string	"Build cuda_13.0.r13.0/compiler.36424714_0"
        /*0030*/ 	.string	"-arch sm_100 -m 64 "



//--------------------- .note.nv.cuinfo           --------------------------
	.section	.note.nv.cuinfo,"",@"SHT_NOTE"
	.sectionflags	@"SHF_NOTE_NV_CUINFO"
        /*0018*/ 	.short	0x0002
        /*001a*/ 	.short	0x0064
        /*001c*/ 	.short	0x0082
	.zero		2


//--------------------- .nv.info                  --------------------------
	.section	.nv.info,"",@"SHT_CUDA_INFO"
	.align	4


	//----- nvinfo : EIATTR_REGCOUNT
	.align		4
        /*0000*/ 	.byte	0x04, 0x2f
        /*0002*/ 	.short	(.L_1 - .L_0)
	.align		4
.L_0:
        /*0004*/ 	.word	index@(_Z26filtro_mediana_kernel_v1_0PhS_iiif)
        /*0008*/ 	.word	0x0000001f


	//----- nvinfo : EIATTR_FRAME_SIZE
	.align		4
.L_1:
        /*000c*/ 	.byte	0x04, 0x11
        /*000e*/ 	.short	(.L_3 - .L_2)
	.align		4
.L_2:
        /*0010*/ 	.word	index@(_Z26filtro_mediana_kernel_v1_0PhS_iiif)
        /*0014*/ 	.word	0x000000e8


	//----- nvinfo : EIATTR_MIN_STACK_SIZE
	.align		4
.L_3:
        /*0018*/ 	.byte	0x04, 0x12
        /*001a*/ 	.short	(.L_5 - .L_4)
	.align		4
.L_4:
        /*001c*/ 	.word	index@(_Z26filtro_mediana_kernel_v1_0PhS_iiif)
        /*0020*/ 	.word	0x000000e8
.L_5:


//--------------------- .nv.compat                --------------------------
	.section	.nv.compat,"",@"SHT_CUDA_COMPAT_INFO"
	.align	4
        /*0000*/ 	.byte	0x02, 0x09, 0x00, 0x00, 0x02, 0x02, 0x01, 0x00, 0x02, 0x05, 0x05, 0x00, 0x03, 0x07, 0x01, 0x01
        /*0010*/ 	.byte	0x02, 0x03, 0x00, 0x00, 0x02, 0x06, 0x01, 0x00, 0x04, 0x0b, 0x08, 0x00, 0x09, 0x00, 0x00, 0x00
        /*0020*/ 	.byte	0x00, 0x00, 0x00, 0x00


//--------------------- .nv.info._Z26filtro_mediana_kernel_v1_0PhS_iiif --------------------------
	.section	.nv.info._Z26filtro_mediana_kernel_v1_0PhS_iiif,"",@"SHT_CUDA_INFO"
	.sectionflags	@""
	.align	4


	//----- nvinfo : EIATTR_CUDA_API_VERSION
	.align		4
        /*0000*/ 	.byte	0x04, 0x37
        /*0002*/ 	.short	(.L_7 - .L_6)
.L_6:
        /*0004*/ 	.word	0x00000082


	//----- nvinfo : EIATTR_KPARAM_INFO
	.align		4
.L_7:
        /*0008*/ 	.byte	0x04, 0x17
        /*000a*/ 	.short	(.L_9 - .L_8)
.L_8:
        /*000c*/ 	.word	0x00000000
        /*0010*/ 	.short	0x0005
        /*0012*/ 	.short	0x001c
        /*0014*/ 	.byte	0x00, 0xf0, 0x11, 0x00


	//----- nvinfo : EIATTR_KPARAM_INFO
	.align		4
.L_9:
        /*0018*/ 	.byte	0x04, 0x17
        /*001a*/ 	.short	(.L_11 - .L_10)
.L_10:
        /*001c*/ 	.word	0x00000000
        /*0020*/ 	.short	0x0004
        /*0022*/ 	.short	0x0018
        /*0024*/ 	.byte	0x00, 0xf0, 0x11, 0x00


	//----- nvinfo : EIATTR_KPARAM_INFO
	.align		4
.L_11:
        /*0028*/ 	.byte	0x04, 0x17
        /*002a*/ 	.short	(.L_13 - .L_12)
.L_12:
        /*002c*/ 	.word	0x00000000
        /*0030*/ 	.short	0x0003
        /*0032*/ 	.short	0x0014
        /*0034*/ 	.byte	0x00, 0xf0, 0x11, 0x00


	//----- nvinfo : EIATTR_KPARAM_INFO
	.align		4
.L_13:
        /*0038*/ 	.byte	0x04, 0x17
        /*003a*/ 	.short	(.L_15 - .L_14)
.L_14:
        /*003c*/ 	.word	0x00000000
        /*0040*/ 	.short	0x0002
        /*0042*/ 	.short	0x0010
        /*0044*/ 	.byte	0x00, 0xf0, 0x11, 0x00


	//----- nvinfo : EIATTR_KPARAM_INFO
	.align		4
.L_15:
        /*0048*/ 	.byte	0x04, 0x17
        /*004a*/ 	.short	(.L_17 - .L_16)
.L_16:
        /*004c*/ 	.word	0x00000000
        /*0050*/ 	.short	0x0001
        /*0052*/ 	.short	0x0008
        /*0054*/ 	.byte	0x00, 0xf5, 0x21, 0x00


	//----- nvinfo : EIATTR_KPARAM_INFO
	.align		4
.L_17:
        /*0058*/ 	.byte	0x04, 0x17
        /*005a*/ 	.short	(.L_19 - .L_18)
.L_18:
        /*005c*/ 	.word	0x00000000
        /*0060*/ 	.short	0x0000
        /*0062*/ 	.short	0x0000
        /*0064*/ 	.byte	0x00, 0xf5, 0x21, 0x00


	//----- nvinfo : EIATTR_SPARSE_MMA_MASK
	.align		4
.L_19:
        /*0068*/ 	.byte	0x03, 0x50
        /*006a*/ 	.short	0x0000


	//----- nvinfo : EIATTR_MAXREG_COUNT
	.align		4
        /*006c*/ 	.byte	0x03, 0x1b
        /*006e*/ 	.short	0x00ff


	//----- nvinfo : EIATTR_NUM_BARRIERS
	.align		4
        /*0070*/ 	.byte	0x02, 0x4c
        /*0072*/ 	.byte	0x01
	.zero		1


	//----- nvinfo : EIATTR_MERCURY_ISA_VERSION
	.align		4
        /*0074*/ 	.byte	0x03, 0x5f
        /*0076*/ 	.short	0x0101


	//----- nvinfo : EIATTR_VRC_CTA_INIT_COUNT
	.align		4
        /*0078*/ 	.byte	0x02, 0x4a
	.zero		1
	.zero		1


	//----- nvinfo : EIATTR_EXIT_INSTR_OFFSETS
	.align		4
        /*007c*/ 	.byte	0x04, 0x1c
        /*007e*/ 	.short	(.L_21 - .L_20)


	//   ....[0]....
.L_20:
        /*0080*/ 	.word	0x000000f0


	//   ....[1]....
        /*0084*/ 	.word	0x00001f20


	//   ....[2]....
        /*0088*/ 	.word	0x00001f70


	//----- nvinfo : EIATTR_CRS_STACK_SIZE
	.align		4
.L_21:
        /*008c*/ 	.byte	0x04, 0x1e
        /*008e*/ 	.short	(.L_23 - .L_22)
.L_22:
        /*0090*/ 	.word	0x00000000


	//----- nvinfo : EIATTR_CBANK_PARAM_SIZE
	.align		4
.L_23:
        /*0094*/ 	.byte	0x03, 0x19
        /*0096*/ 	.short	0x0020


	//----- nvinfo : EIATTR_PARAM_CBANK
	.align		4
        /*0098*/ 	.byte	0x04, 0x0a
        /*009a*/ 	.short	(.L_25 - .L_24)
	.align		4
.L_24:
        /*009c*/ 	.word	index@(.nv.constant0._Z26filtro_mediana_kernel_v1_0PhS_iiif)
        /*00a0*/ 	.short	0x0380
        /*00a2*/ 	.short	0x0020


	//----- nvinfo : EIATTR_SW_WAR
	.align		4
.L_25:
        /*00a4*/ 	.byte	0x04, 0x36
        /*00a6*/ 	.short	(.L_27 - .L_26)
.L_26:
        /*00a8*/ 	.word	0x00000008
.L_27:


//--------------------- .nv.callgraph             --------------------------
	.section	.nv.callgraph,"",@"SHT_CUDA_CALLGRAPH"
	.align	4
	.sectionentsize	8
	.align		4
        /*0000*/ 	.word	0x00000000
	.align		4
        /*0004*/ 	.word	0xffffffff
	.align		4
        /*0008*/ 	.word	0x00000000
	.align		4
        /*000c*/ 	.word	0xfffffffe
	.align		4
        /*0010*/ 	.word	0x00000000
	.align		4
        /*0014*/ 	.word	0xfffffffd
	.align		4
        /*0018*/ 	.word	0x00000000
	.align		4
        /*001c*/ 	.word	0xfffffffc


//--------------------- .text._Z26filtro_mediana_kernel_v1_0PhS_iiif --------------------------
	.section	.text._Z26filtro_mediana_kernel_v1_0PhS_iiif,"ax",@progbits
	.align	128
        .global         _Z26filtro_mediana_kernel_v1_0PhS_iiif
        .type           _Z26filtro_mediana_kernel_v1_0PhS_iiif,@function
        .size           _Z26filtro_mediana_kernel_v1_0PhS_iiif,(.L_x_47 - _Z26filtro_mediana_kernel_v1_0PhS_iiif)
        .other          _Z26filtro_mediana_kernel_v1_0PhS_iiif,@"STO_CUDA_ENTRY STV_DEFAULT"
_Z26filtro_mediana_kernel_v1_0PhS_iiif:
.text._Z26filtro_mediana_kernel_v1_0PhS_iiif:
[----:B------:R-:W0:Y:S01]  /*0000*/  LDC R1, c[0x0][0x37c] ;  /* 0x0000df00ff017b82 */ /* 0x000e220000000800 */
[----:B------:R-:W1:Y:S07]  /*0010*/  S2R R20, SR_TID.Y ;  /* 0x0000000000147919 */ /* 0x000e6e0000002200 */
[----:B------:R-:W2:Y:S01]  /*0020*/  S2UR UR5, SR_CTAID.Y ;  /* 0x00000000000579c3 */ /* 0x000ea20000002600 */
[----:B------:R-:W3:Y:S01]  /*0030*/  LDCU UR12, c[0x0][0x360] ;  /* 0x00006c00ff0c77ac */ /* 0x000ee20008000800 */
[----:B0-----:R-:W-:Y:S01]  /*0040*/  VIADD R1, R1, 0xffffff18 ;  /* 0xffffff1801017836 */ /* 0x001fe20000000000 */
[----:B------:R-:W0:Y:S01]  /*0050*/  S2R R19, SR_TID.X ;  /* 0x0000000000137919 */ /* 0x000e220000002100 */
[----:B------:R-:W2:Y:S04]  /*0060*/  LDCU UR8, c[0x0][0x364] ;  /* 0x00006c80ff0877ac */ /* 0x000ea80008000800 */
[----:B------:R-:W3:Y:S01]  /*0070*/  S2UR UR4, SR_CTAID.X ;  /* 0x00000000000479c3 */ /* 0x000ee20000002500 */
[----:B------:R-:W4:Y:S01]  /*0080*/  LDCU.64 UR6, c[0x0][0x390] ;  /* 0x00007200ff0677ac */ /* 0x000f220008000a00 */
[----:B--2---:R-:W-:-:S06]  /*0090*/  UIMAD UR5, UR5, UR8, URZ ;  /* 0x00000008050572a4 */ /* 0x004fcc000f8e02ff */
[----:B-1----:R-:W-:Y:S01]  /*00a0*/  VIADD R18, R20, UR5 ;  /* 0x0000000514127c36 */ /* 0x002fe20008000000 */
[----:B---3--:R-:W-:-:S04]  /*00b0*/  UIMAD UR4, UR4, UR12, URZ ;  /* 0x0000000c040472a4 */ /* 0x008fc8000f8e02ff */
[----:B----4-:R-:W-:Y:S02]  /*00c0*/  ISETP.GE.AND P0, PT, R18, UR7, PT ;  /* 0x0000000712007c0c */ /* 0x010fe4000bf06270 */
[----:B0-----:R-:W-:-:S05]  /*00d0*/  VIADD R17, R19, UR4 ;  /* 0x0000000413117c36 */ /* 0x001fca0008000000 */
[----:B------:R-:W-:-:S13]  /*00e0*/  ISETP.GE.OR P0, PT, R17, UR6, P0 ;  /* 0x0000000611007c0c */ /* 0x000fda0008706670 */
[----:B------:R-:W-:Y:S05]  /*00f0*/  @P0 EXIT ;  /* 0x000000000000094d */ /* 0x000fea0003800000 */
[----:B------:R-:W0:Y:S01]  /*0100*/  LDCU.64 UR14, c[0x0][0x380] ;  /* 0x00007000ff0e77ac */ /* 0x000e220008000a00 */
[----:B------:R-:W-:Y:S01]  /*0110*/  IMAD R8, R18, UR6, R17 ;  /* 0x0000000612087c24 */ /* 0x000fe2000f8e0211 */
[----:B------:R-:W1:Y:S01]  /*0120*/  LDC R16, c[0x0][0x398] ;  /* 0x0000e600ff107b82 */ /* 0x000e620000000800 */
[----:B------:R-:W2:Y:S03]  /*0130*/  LDCU.64 UR10, c[0x0][0x358] ;  /* 0x00006b00ff0a77ac */ /* 0x000ea60008000a00 */
[----:B0-----:R-:W-:-:S04]  /*0140*/  IADD3 R6, P0, PT, R8, UR14, RZ ;  /* 0x0000000e08067c10 */ /* 0x001fc8000ff1e0ff */
[----:B------:R-:W-:-:S05]  /*0150*/  LEA.HI.X.SX32 R7, R8, UR15, 0x1, P0 ;  /* 0x0000000f08077c11 */ /* 0x000fca00080f0eff */
[----:B--2---:R-:W2:Y:S01]  /*0160*/  LDG.E.U8 R2, desc[UR10][R6.64] ;  /* 0x0000000a06027981 */ /* 0x004ea2000c1e1100 */
[----:B------:R-:W0:Y:S01]  /*0170*/  S2UR UR7, SR_CgaCtaId ;  /* 0x00000000000779c3 */ /* 0x000e220000008800 */
[----:B------:R-:W-:Y:S01]  /*0180*/  UMOV UR6, 0x400 ;  /* 0x0000040000067882 */ /* 0x000fe20000000000 */
[----:B-1----:R-:W-:Y:S01]  /*0190*/  ISETP.GE.AND P0, PT, R16, -0x1, PT ;  /* 0xffffffff1000780c */ /* 0x002fe20003f06270 */
[----:B------:R-:W-:Y:S01]  /*01a0*/  IMAD R3, R20, UR12, R19 ;  /* 0x0000000c14037c24 */ /* 0x000fe2000f8e0213 */
[----:B------:R-:W-:Y:S01]  /*01b0*/  LEA.HI R16, R16, R16, RZ, 0x1 ;  /* 0x0000001010107211 */ /* 0x000fe200078f08ff */
[----:B------:R-:W-:Y:S01]  /*01c0*/  IMAD.MOV.U32 R0, RZ, RZ, RZ ;  /* 0x000000ffff007224 */ /* 0x000fe200078e00ff */
[----:B0-----:R-:W-:-:S09]  /*01d0*/  ULEA UR6, UR7, UR6, 0x18 ;  /* 0x0000000607067291 */ /* 0x001fd2000f8ec0ff */
[----:B--2---:R0:W-:Y:S01]  /*01e0*/  STS.U8 [R3+UR6], R2 ;  /* 0x0000000203007988 */ /* 0x0041e20008000006 */
[----:B------:R-:W-:Y:S06]  /*01f0*/  BAR.SYNC.DEFER_BLOCKING 0x0 ;  /* 0x0000000000007b1d */ /* 0x000fec0000010000 */
[----:B------:R-:W-:Y:S05]  /*0200*/  @!P0 BRA `(.L_x_0) ;  /* 0x0000000c00408947 */ /* 0x000fea0003800000 */
[----:B------:R-:W-:Y:S01]  /*0210*/  SHF.R.S32.HI R16, RZ, 0x1, R16 ;  /* 0x00000001ff107819 */ /* 0x000fe20000011410 */
[----:B------:R-:W-:Y:S01]  /*0220*/  UIADD3 UR9, UPT, UPT, UR4, UR12, URZ ;  /* 0x0000000c04097290 */ /* 0x000fe2000fffe0ff */
[----:B------:R-:W-:Y:S01]  /*0230*/  SHF.R.S32.HI R12, RZ, 0x1f, R17 ;  /* 0x0000001fff0c7819 */ /* 0x000fe20000011411 */
[----:B0-----:R-:W-:Y:S01]  /*0240*/  IMAD.MOV.U32 R2, RZ, RZ, RZ ;  /* 0x000000ffff027224 */ /* 0x001fe200078e00ff */
[----:B------:R-:W-:Y:S01]  /*0250*/  UIADD3 UR6, UPT, UPT, UR5, UR8, URZ ;  /* 0x0000000805067290 */ /* 0x000fe2000fffe0ff */
[----:B------:R-:W-:Y:S02]  /*0260*/  IMAD.IADD R14, R17, 0x1, -R16 ;  /* 0x00000001110e7824 */ /* 0x000fe400078e0a10 */
[----:B------:R-:W-:Y:S02]  /*0270*/  IMAD.MOV.U32 R0, RZ, RZ, RZ ;  /* 0x000000ffff007224 */ /* 0x000fe400078e00ff */
[C---:B------:R-:W-:Y:S02]  /*0280*/  VIADD R15, R14.reuse, 0x1 ;  /* 0x000000010e0f7836 */ /* 0x040fe40000000000 */
[----:B------:R-:W-:-:S02]  /*0290*/  VIADD R13, R14, 0x2 ;  /* 0x000000020e0d7836 */ /* 0x000fc40000000000 */
[----:B------:R-:W-:Y:S01]  /*02a0*/  IMAD.MOV R11, RZ, RZ, -R16 ;  /* 0x000000ffff0b7224 */ /* 0x000fe200078e0a10 */
[----:B------:R-:W-:Y:S02]  /*02b0*/  ISETP.GE.U32.AND P0, PT, R15, UR9, PT ;  /* 0x000000090f007c0c */ /* 0x000fe4000bf06070 */
[----:B------:R-:W-:Y:S02]  /*02c0*/  ISETP.GE.U32.AND P1, PT, R13, UR9, PT ;  /* 0x000000090d007c0c */ /* 0x000fe4000bf26070 */
[----:B------:R-:W-:Y:S02]  /*02d0*/  ISETP.GE.AND P0, PT, R15, UR4, !P0 ;  /* 0x000000040f007c0c */ /* 0x000fe4000c706270 */
[----:B------:R-:W-:-:S13]  /*02e0*/  ISETP.GE.AND P1, PT, R13, UR4, !P1 ;  /* 0x000000040d007c0c */ /* 0x000fda000cf26270 */
.L_x_37:
[----:B------:R-:W-:Y:S01]  /*02f0*/  IABS R3, R16 ;  /* 0x0000001000037213 */ /* 0x000fe20000000000 */
[----:B0-----:R-:W0:Y:S01]  /*0300*/  LDCU UR13, c[0x0][0x390] ;  /* 0x00007200ff0d77ac */ /* 0x001e220008000800 */
[----:B------:R-:W-:Y:S02]  /*0310*/  IMAD.IADD R10, R18, 0x1, R11 ;  /* 0x00000001120a7824 */ /* 0x000fe400078e020b */
[----:B-1-3--:R-:W-:Y:S02]  /*0320*/  IMAD.MOV R24, RZ, RZ, -R16 ;  /* 0x000000ffff187224 */ /* 0x00afe400078e0a10 */
[----:B------:R-:W-:Y:S02]  /*0330*/  IMAD.IADD R25, R16, 0x1, R3 ;  /* 0x0000000110197824 */ /* 0x000fe400078e0203 */
[----:B------:R-:W-:-:S03]  /*0340*/  IMAD.MOV.U32 R22, RZ, RZ, R24 ;  /* 0x000000ffff167224 */ /* 0x000fc600078e0018 */
[----:B------:R-:W-:-:S04]  /*0350*/  LOP3.LUT R26, R25, 0x3, RZ, 0xc0, !PT ;  /* 0x00000003191a7812 */ /* 0x000fc800078ec0ff */
[----:B------:R-:W-:Y:S01]  /*0360*/  ISETP.NE.AND P2, PT, R26, 0x3, PT ;  /* 0x000000031a00780c */ /* 0x000fe20003f45270 */
[----:B0-----:R-:W-:-:S12]  /*0370*/  IMAD R9, R10, UR13, RZ ;  /* 0x0000000d0a097c24 */ /* 0x001fd8000f8e02ff */
[----:B--2-4-:R-:W-:Y:S05]  /*0380*/  @!P2 BRA `(.L_x_1) ;  /* 0x000000040040a947 */ /* 0x014fea0003800000 */
[----:B------:R-:W0:Y:S01]  /*0390*/  LDCU UR7, c[0x0][0x394] ;  /* 0x00007280ff0777ac */ /* 0x000e220008000800 */
[----:B------:R-:W-:Y:S01]  /*03a0*/  LOP3.LUT R0, R14, R10, RZ, 0xfc, !PT ;  /* 0x0000000a0e007212 */ /* 0x000fe200078efcff */
[----:B------:R-:W1:Y:S01]  /*03b0*/  S2UR UR8, SR_CgaCtaId ;  /* 0x00000000000879c3 */ /* 0x000e620000008800 */
[----:B------:R-:W-:Y:S01]  /*03c0*/  IMAD.IADD R21, R1, 0x1, R2 ;  /* 0x0000000101157824 */ /* 0x000fe200078e0202 */
[----:B------:R-:W-:Y:S01]  /*03d0*/  BSSY.RECONVERGENT B0, `(.L_x_2) ;  /* 0x000001a000007945 */ /* 0x000fe20003800200 */
[----:B0-----:R-:W-:Y:S01]  /*03e0*/  ISETP.GE.AND P2, PT, R10, UR7, PT ;  /* 0x000000070a007c0c */ /* 0x001fe2000bf46270 */
[----:B------:R-:W-:-:S03]  /*03f0*/  UMOV UR7, 0x400 ;  /* 0x0000040000077882 */ /* 0x000fc60000000000 */
[----:B------:R-:W-:-:S04]  /*0400*/  ISETP.LT.AND P3, PT, R14, UR13, !P2 ;  /* 0x0000000d0e007c0c */ /* 0x000fc8000d761270 */
[----:B------:R-:W-:Y:S01]  /*0410*/  ISETP.GT.AND P3, PT, R0, -0x1, P3 ;  /* 0xffffffff0000780c */ /* 0x000fe20001f64270 */
[----:B------:R-:W-:Y:S01]  /*0420*/  IMAD.IADD R0, R20, 0x1, R11 ;  /* 0x0000000114007824 */ /* 0x000fe200078e020b */
[----:B-1----:R-:W-:-:S03]  /*0430*/  ULEA UR7, UR8, UR7, 0x18 ;  /* 0x0000000708077291 */ /* 0x002fc6000f8ec0ff */
[----:B------:R-:W-:-:S05]  /*0440*/  IMAD R23, R0, UR12, R19 ;  /* 0x0000000c00177c24 */ /* 0x000fca000f8e0213 */
[----:B------:R-:W-:-:S03]  /*0450*/  IADD3 R23, PT, PT, R23, UR7, -R16 ;  /* 0x0000000717177c10 */ /* 0x000fc6000fffe810 */
[----:B------:R0:W-:Y:S01]  /*0460*/  @!P3 STL.U8 [R21], RZ ;  /* 0x000000ff1500b387 */ /* 0x0001e20000100000 */
[----:B------:R-:W-:Y:S05]  /*0470*/  @!P3 BRA `(.L_x_3) ;  /* 0x00000000003cb947 */ /* 0x000fea0003800000 */
[C---:B------:R-:W-:Y:S01]  /*0480*/  ISETP.GE.AND P3, PT, R10.reuse, UR5, PT ;  /* 0x000000050a007c0c */ /* 0x040fe2000bf66270 */
[----:B------:R-:W-:Y:S01]  /*0490*/  BSSY.RECONVERGENT B1, `(.L_x_4) ;  /* 0x000000c000017945 */ /* 0x000fe20003800200 */
[----:B------:R-:W-:Y:S02]  /*04a0*/  ISETP.LT.U32.AND P4, PT, R10, UR6, PT ;  /* 0x000000060a007c0c */ /* 0x000fe4000bf81070 */
[----:B------:R-:W-:-:S04]  /*04b0*/  ISETP.GE.AND P3, PT, R14, UR4, P3 ;  /* 0x000000040e007c0c */ /* 0x000fc80009f66270 */
[----:B------:R-:W-:-:S13]  /*04c0*/  ISETP.LT.U32.AND P3, PT, R14, UR9, P3 ;  /* 0x000000090e007c0c */ /* 0x000fda0009f61070 */
[----:B------:R-:W-:Y:S05]  /*04d0*/  @P3 BRA P4, `(.L_x_5) ;  /* 0x0000000000183947 */ /* 0x000fea0002000000 */
[----:B------:R-:W1:Y:S01]  /*04e0*/  LDCU.64 UR14, c[0x0][0x380] ;  /* 0x00007000ff0e77ac */ /* 0x000e620008000a00 */
[----:B------:R-:W-:-:S05]  /*04f0*/  IMAD.IADD R0, R14, 0x1, R9 ;  /* 0x000000010e007824 */ /* 0x000fca00078e0209 */
[----:B-1----:R-:W-:-:S04]  /*0500*/  IADD3 R4, P3, PT, R0, UR14, RZ ;  /* 0x0000000e00047c10 */ /* 0x002fc8000ff7e0ff */
[----:B------:R-:W-:-:S05]  /*0510*/  LEA.HI.X.SX32 R5, R0, UR15, 0x1, P3 ;  /* 0x0000000f00057c11 */ /* 0x000fca00098f0eff */
[----:B------:R1:W5:Y:S01]  /*0520*/  LDG.E.U8 R4, desc[UR10][R4.64] ;  /* 0x0000000a04047981 */ /* 0x000362000c1e1100 */
[----:B------:R-:W-:Y:S05]  /*0530*/  BRA `(.L_x_6) ;  /* 0x0000000000047947 */ /* 0x000fea0003800000 */
.L_x_5:
[----:B------:R2:W3:Y:S02]  /*0540*/  LDS.U8 R4, [R23] ;  /* 0x0000000017047984 */ /* 0x0004e40000000000 */
.L_x_6:
[----:B------:R-:W-:Y:S05]  /*0550*/  BSYNC.RECONVERGENT B1 ;  /* 0x0000000000017941 */ /* 0x000fea0003800200 */
.L_x_4:
[----:B---3-5:R3:W-:Y:S02]  /*0560*/  STL.U8 [R21], R4 ;  /* 0x0000000415007387 */ /* 0x0287e40000100000 */
.L_x_3:
[----:B------:R-:W-:Y:S05]  /*0570*/  BSYNC.RECONVERGENT B0 ;  /* 0x0000000000007941 */ /* 0x000fea0003800200 */
.L_x_2:
[----:B------:R-:W-:Y:S01]  /*0580*/  LOP3.LUT P3, RZ, R25, 0x3, RZ, 0xc0, !PT ;  /* 0x0000000319ff7812 */ /* 0x000fe2000786c0ff */
[----:B------:R-:W-:Y:S01]  /*0590*/  VIADD R0, R2, 0x1 ;  /* 0x0000000102007836 */ /* 0x000fe20000000000 */
[----:B------:R-:W-:-:S11]  /*05a0*/  IADD3 R22, PT, PT, -R16, 0x1, RZ ;  /* 0x0000000110167810 */ /* 0x000fd60007ffe1ff */
[----:B------:R-:W-:Y:S05]  /*05b0*/  @!P3 BRA `(.L_x_1) ;  /* 0x0000000000b4b947 */ /* 0x000fea0003800000 */
[C---:B------:R-:W-:Y:S01]  /*05c0*/  ISETP.LT.AND P3, PT, R15.reuse, UR13, !P2 ;  /* 0x0000000d0f007c0c */ /* 0x040fe2000d761270 */
[----:B------:R-:W4:Y:S01]  /*05d0*/  LDCU.64 UR14, c[0x0][0x380] ;  /* 0x00007000ff0e77ac */ /* 0x000f220008000a00 */
[----:B------:R-:W-:Y:S01]  /*05e0*/  LOP3.LUT R0, R15, R10, RZ, 0xfc, !PT ;  /* 0x0000000a0f007212 */ /* 0x000fe200078efcff */
[----:B------:R-:W-:Y:S01]  /*05f0*/  BSSY.RECONVERGENT B0, `(.L_x_7) ;  /* 0x0000013000007945 */ /* 0x000fe20003800200 */
[----:B-1----:R-:W-:Y:S02]  /*0600*/  SHF.R.S32.HI R5, RZ, 0x1f, R24 ;  /* 0x0000001fff057819 */ /* 0x002fe40000011418 */
[----:B------:R-:W-:Y:S02]  /*0610*/  ISETP.GT.AND P3, PT, R0, -0x1, P3 ;  /* 0xffffffff0000780c */ /* 0x000fe40001f64270 */
[----:B---3--:R-:W-:Y:S02]  /*0620*/  IADD3 R4, P4, P5, R9, R24, R17 ;  /* 0x0000001809047210 */ /* 0x008fe40007d9e011 */
[----:B------:R-:W-:-:S04]  /*0630*/  SHF.R.S32.HI R0, RZ, 0x1f, R9 ;  /* 0x0000001fff007819 */ /* 0x000fc80000011409 */
[----:B------:R-:W-:-:S05]  /*0640*/  IADD3.X R0, PT, PT, R0, R5, R12, P4, P5 ;  /* 0x0000000500007210 */ /* 0x000fca00027ea40c */
[----:B------:R1:W-:Y:S01]  /*0650*/  @!P3 STL.U8 [R21+0x1], RZ ;  /* 0x000001ff1500b387 */ /* 0x0003e20000100000 */
[----:B----4-:R-:W-:-:S04]  /*0660*/  IADD3 R4, P4, PT, R4, UR14, RZ ;  /* 0x0000000e04047c10 */ /* 0x010fc8000ff9e0ff */
[----:B------:R-:W-:Y:S01]  /*0670*/  IADD3.X R5, PT, PT, R0, UR15, RZ, P4, !PT ;  /* 0x0000000f00057c10 */ /* 0x000fe2000a7fe4ff */
[----:B------:R-:W-:Y:S08]  /*0680*/  @!P3 BRA `(.L_x_8) ;  /* 0x000000000024b947 */ /* 0x000ff00003800000 */
[C---:B------:R-:W-:Y:S01]  /*0690*/  ISETP.GE.AND P3, PT, R10.reuse, UR5, P0 ;  /* 0x000000050a007c0c */ /* 0x040fe20008766270 */
[----:B------:R-:W-:Y:S01]  /*06a0*/  BSSY.RECONVERGENT B1, `(.L_x_9) ;  /* 0x0000006000017945 */ /* 0x000fe20003800200 */
[----:B------:R-:W-:-:S13]  /*06b0*/  ISETP.LT.U32.AND P4, PT, R10, UR6, PT ;  /* 0x000000060a007c0c */ /* 0x000fda000bf81070 */
[----:B------:R-:W-:Y:S05]  /*06c0*/  @P3 BRA P4, `(.L_x_10) ;  /* 0x0000000000083947 */ /* 0x000fea0002000000 */
[----:B------:R3:W5:Y:S01]  /*06d0*/  LDG.E.U8 R0, desc[UR10][R4.64+0x1] ;  /* 0x0000010a04007981 */ /* 0x000762000c1e1100 */
[----:B------:R-:W-:Y:S05]  /*06e0*/  BRA `(.L_x_11) ;  /* 0x0000000000047947 */ /* 0x000fea0003800000 */
.L_x_10:
[----:B------:R4:W3:Y:S02]  /*06f0*/  LDS.U8 R0, [R23+0x1] ;  /* 0x0000010017007984 */ /* 0x0008e40000000000 */
.L_x_11:
[----:B------:R-:W-:Y:S05]  /*0700*/  BSYNC.RECONVERGENT B1 ;  /* 0x0000000000017941 */ /* 0x000fea0003800200 */
.L_x_9:
[----:B---3-5:R3:W-:Y:S02]  /*0710*/  STL.U8 [R21+0x1], R0 ;  /* 0x0000010015007387 */ /* 0x0287e40000100000 */
.L_x_8:
[----:B------:R-:W-:Y:S05]  /*0720*/  BSYNC.RECONVERGENT B0 ;  /* 0x0000000000007941 */ /* 0x000fea0003800200 */
.L_x_7:
[----:B------:R-:W-:Y:S01]  /*0730*/  ISETP.NE.AND P3, PT, R26, 0x1, PT ;  /* 0x000000011a00780c */ /* 0x000fe20003f65270 */
[----:B---3--:R-:W-:Y:S01]  /*0740*/  VIADD R0, R2, 0x2 ;  /* 0x0000000202007836 */ /* 0x008fe20000000000 */
[----:B------:R-:W-:-:S11]  /*0750*/  IADD3 R22, PT, PT, -R16, 0x2, RZ ;  /* 0x0000000210167810 */ /* 0x000fd60007ffe1ff */
[----:B------:R-:W-:Y:S05]  /*0760*/  @!P3 BRA `(.L_x_1) ;  /* 0x000000000048b947 */ /* 0x000fea0003800000 */
[C---:B------:R-:W-:Y:S01]  /*0770*/  ISETP.LT.AND P2, PT, R13.reuse, UR13, !P2 ;  /* 0x0000000d0d007c0c */ /* 0x040fe2000d741270 */
[----:B------:R-:W-:Y:S01]  /*0780*/  BSSY.RECONVERGENT B0, `(.L_x_12) ;  /* 0x000000e000007945 */ /* 0x000fe20003800200 */
[----:B------:R-:W-:-:S04]  /*0790*/  LOP3.LUT R0, R13, R10, RZ, 0xfc, !PT ;  /* 0x0000000a0d007212 */ /* 0x000fc800078efcff */
[----:B------:R-:W-:-:S13]  /*07a0*/  ISETP.GT.AND P2, PT, R0, -0x1, P2 ;  /* 0xffffffff0000780c */ /* 0x000fda0001744270 */
[----:B------:R3:W-:Y:S01]  /*07b0*/  @!P2 STL.U8 [R21+0x2], RZ ;  /* 0x000002ff1500a387 */ /* 0x0007e20000100000 */
[----:B------:R-:W-:Y:S05]  /*07c0*/  @!P2 BRA `(.L_x_13) ;  /* 0x000000000024a947 */ /* 0x000fea0003800000 */
[C---:B------:R-:W-:Y:S01]  /*07d0*/  ISETP.GE.AND P2, PT, R10.reuse, UR5, P1 ;  /* 0x000000050a007c0c */ /* 0x040fe20008f46270 */
[----:B------:R-:W-:Y:S01]  /*07e0*/  BSSY.RECONVERGENT B1, `(.L_x_14) ;  /* 0x0000006000017945 */ /* 0x000fe20003800200 */
[----:B------:R-:W-:-:S13]  /*07f0*/  ISETP.LT.U32.AND P3, PT, R10, UR6, PT ;  /* 0x000000060a007c0c */ /* 0x000fda000bf61070 */
[----:B------:R-:W-:Y:S05]  /*0800*/  @P2 BRA P3, `(.L_x_15) ;  /* 0x0000000000082947 */ /* 0x000fea0001800000 */
[----:B------:R0:W5:Y:S01]  /*0810*/  LDG.E.U8 R4, desc[UR10][R4.64+0x2] ;  /* 0x0000020a04047981 */ /* 0x000162000c1e1100 */
[----:B------:R-:W-:Y:S05]  /*0820*/  BRA `(.L_x_16) ;  /* 0x0000000000047947 */ /* 0x000fea0003800000 */
.L_x_15:
[----:B------:R0:W0:Y:S02]  /*0830*/  LDS.U8 R4, [R23+0x2] ;  /* 0x0000020017047984 */ /* 0x0000240000000000 */
.L_x_16:
[----:B------:R-:W-:Y:S05]  /*0840*/  BSYNC.RECONVERGENT B1 ;  /* 0x0000000000017941 */ /* 0x000fea0003800200 */
.L_x_14:
[----:B0----5:R0:W-:Y:S02]  /*0850*/  STL.U8 [R21+0x2], R4 ;  /* 0x0000020415007387 */ /* 0x0211e40000100000 */
.L_x_13:
[----:B------:R-:W-:Y:S05]  /*0860*/  BSYNC.RECONVERGENT B0 ;  /* 0x0000000000007941 */ /* 0x000fea0003800200 */
.L_x_12:
[----:B------:R-:W-:Y:S01]  /*0870*/  VIADD R0, R2, 0x3 ;  /* 0x0000000302007836 */ /* 0x000fe20000000000 */
[----:B------:R-:W-:-:S07]  /*0880*/  IADD3 R22, PT, PT, -R16, 0x3, RZ ;  /* 0x0000000310167810 */ /* 0x000fce0007ffe1ff */
.L_x_1:
[----:B------:R-:W-:-:S13]  /*0890*/  ISETP.GE.U32.AND P2, PT, R25, 0x3, PT ;  /* 0x000000031900780c */ /* 0x000fda0003f46070 */
[----:B------:R-:W-:Y:S05]  /*08a0*/  @!P2 BRA `(.L_x_17) ;  /* 0x000000040088a947 */ /* 0x000fea0003800000 */
[----:B------:R-:W5:Y:S01]  /*08b0*/  S2UR UR8, SR_CgaCtaId ;  /* 0x00000000000879c3 */ /* 0x000f620000008800 */
[----:B------:R-:W2:Y:S01]  /*08c0*/  LDCU UR13, c[0x0][0x394] ;  /* 0x00007280ff0d77ac */ /* 0x000ea20008000800 */
[----:B------:R-:W-:Y:S01]  /*08d0*/  IMAD.IADD R2, R20, 0x1, R11 ;  /* 0x0000000114027824 */ /* 0x000fe200078e020b */
[----:B0--3--:R-:W-:Y:S01]  /*08e0*/  IABS R4, R16 ;  /* 0x0000001000047213 */ /* 0x009fe20000000000 */
[----:B------:R-:W-:Y:S02]  /*08f0*/  UMOV UR7, 0x400 ;  /* 0x0000040000077882 */ /* 0x000fe40000000000 */
[----:B-1----:R-:W-:Y:S01]  /*0900*/  IMAD R5, R2, UR12, R19 ;  /* 0x0000000c02057c24 */ /* 0x002fe2000f8e0213 */
[----:B------:R-:W0:Y:S01]  /*0910*/  LDCU UR15, c[0x0][0x394] ;  /* 0x00007280ff0f77ac */ /* 0x000e220008000800 */
[----:B------:R-:W1:Y:S01]  /*0920*/  LDCU UR14, c[0x0][0x390] ;  /* 0x00007200ff0e77ac */ /* 0x000e620008000800 */
[----:B------:R-:W3:Y:S01]  /*0930*/  LDCU.64 UR16, c[0x0][0x380] ;  /* 0x00007000ff1077ac */ /* 0x000ee20008000a00 */
[----:B--2---:R-:W-:Y:S01]  /*0940*/  ISETP.GE.AND P3, PT, R10, UR13, PT ;  /* 0x0000000d0a007c0c */ /* 0x004fe2000bf66270 */
[----:B-----5:R-:W-:-:S12]  /*0950*/  ULEA UR7, UR8, UR7, 0x18 ;  /* 0x0000000708077291 */ /* 0x020fd8000f8ec0ff */
.L_x_36:
[----:B------:R-:W-:Y:S01]  /*0960*/  IMAD.IADD R21, R17, 0x1, R22 ;  /* 0x0000000111157824 */ /* 0x000fe200078e0216 */
[----:B------:R-:W-:Y:S01]  /*0970*/  BSSY.RECONVERGENT B0, `(.L_x_18) ;  /* 0x0000015000007945 */ /* 0x000fe20003800200 */
[----:B-1-3--:R-:W-:Y:S02]  /*0980*/  IMAD.IADD R24, R1, 0x1, R0 ;  /* 0x0000000101187824 */ /* 0x00afe400078e0200 */
[----:B--2-4-:R-:W-:Y:S01]  /*0990*/  IMAD.IADD R23, R9, 0x1, R21 ;  /* 0x0000000109177824 */ /* 0x014fe200078e0215 */
[C---:B-1----:R-:W-:Y:S02]  /*09a0*/  ISETP.GE.OR P2, PT, R21.reuse, UR14, P3 ;  /* 0x0000000e15007c0c */ /* 0x042fe40009f46670 */
[----:B------:R-:W-:Y:S02]  /*09b0*/  LOP3.LUT R3, R21, R10, RZ, 0xfc, !PT ;  /* 0x0000000a15037212 */ /* 0x000fe400078efcff */
[----:B---3--:R-:W-:Y:S02]  /*09c0*/  IADD3 R2, P4, PT, R23, UR16, RZ ;  /* 0x0000001017027c10 */ /* 0x008fe4000ff9e0ff */
[----:B------:R-:W-:-:S02]  /*09d0*/  ISETP.LT.OR P2, PT, R3, RZ, P2 ;  /* 0x000000ff0300720c */ /* 0x000fc40001741670 */
[----:B------:R-:W-:Y:S02]  /*09e0*/  LEA.HI.X.SX32 R3, R23, UR17, 0x1, P4 ;  /* 0x0000001117037c11 */ /* 0x000fe4000a0f0eff */
[----:B------:R-:W-:-:S09]  /*09f0*/  IADD3 R23, PT, PT, R5, UR7, R22 ;  /* 0x0000000705177c10 */ /* 0x000fd2000fffe016 */
[----:B------:R-:W-:Y:S05]  /*0a00*/  @P2 BRA `(.L_x_19) ;  /* 0x0000000000282947 */ /* 0x000fea0003800000 */
[----:B------:R-:W-:-:S04]  /*0a10*/  ISETP.GE.AND P2, PT, R10, UR5, PT ;  /* 0x000000050a007c0c */ /* 0x000fc8000bf46270 */
[----:B------:R-:W-:-:S04]  /*0a20*/  ISETP.LT.OR P2, PT, R21, UR4, !P2 ;  /* 0x0000000415007c0c */ /* 0x000fc8000d741670 */
[----:B------:R-:W-:-:S04]  /*0a30*/  ISETP.GE.U32.OR P2, PT, R21, UR9, P2 ;  /* 0x0000000915007c0c */ /* 0x000fc80009746470 */
[----:B------:R-:W-:-:S13]  /*0a40*/  ISETP.GE.U32.OR P2, PT, R10, UR6, P2 ;  /* 0x000000060a007c0c */ /* 0x000fda0009746470 */
[----:B------:R-:W1:Y:S04]  /*0a50*/  @!P2 LDS.U8 R25, [R23] ;  /* 0x000000001719a984 */ /* 0x000e680000000000 */
[----:B-1----:R2:W-:Y:S01]  /*0a60*/  @!P2 STL.U8 [R24], R25 ;  /* 0x000000191800a387 */ /* 0x0025e20000100000 */
[----:B------:R-:W-:Y:S05]  /*0a70*/  @!P2 BRA `(.L_x_20) ;  /* 0x000000000010a947 */ /* 0x000fea0003800000 */
[----:B--2---:R-:W2:Y:S04]  /*0a80*/  LDG.E.U8 R25, desc[UR10][R2.64] ;  /* 0x0000000a02197981 */ /* 0x004ea8000c1e1100 */
[----:B--2---:R3:W-:Y:S01]  /*0a90*/  STL.U8 [R24], R25 ;  /* 0x0000001918007387 */ /* 0x0047e20000100000 */
[----:B------:R-:W-:Y:S05]  /*0aa0*/  BRA `(.L_x_20) ;  /* 0x0000000000047947 */ /* 0x000fea0003800000 */
.L_x_19:
[----:B------:R1:W-:Y:S02]  /*0ab0*/  STL.U8 [R24], RZ ;  /* 0x000000ff18007387 */ /* 0x0003e40000100000 */
.L_x_20:
[----:B0-----:R-:W-:Y:S05]  /*0ac0*/  BSYNC.RECONVERGENT B0 ;  /* 0x0000000000007941 */ /* 0x001fea0003800200 */
.L_x_18:
[----:B--23--:R-:W-:Y:S01]  /*0ad0*/  VIADD R25, R21, 0x1 ;  /* 0x0000000115197836 */ /* 0x00cfe20000000000 */
[----:B------:R-:W-:Y:S01]  /*0ae0*/  ISETP.GE.AND P2, PT, R10, UR15, PT ;  /* 0x0000000f0a007c0c */ /* 0x000fe2000bf46270 */
[----:B------:R-:W-:Y:S03]  /*0af0*/  BSSY.RECONVERGENT B0, `(.L_x_21) ;  /* 0x0000011000007945 */ /* 0x000fe60003800200 */
[C---:B------:R-:W-:Y:S02]  /*0b00*/  ISETP.LT.AND P4, PT, R25.reuse, UR14, !P2 ;  /* 0x0000000e19007c0c */ /* 0x040fe4000d781270 */
[----:B------:R-:W-:-:S04]  /*0b10*/  LOP3.LUT R26, R25, R10, RZ, 0xfc, !PT ;  /* 0x0000000a191a7212 */ /* 0x000fc800078efcff */
[----:B------:R-:W-:-:S13]  /*0b20*/  ISETP.GT.AND P4, PT, R26, -0x1, P4 ;  /* 0xffffffff1a00780c */ /* 0x000fda0002784270 */
[----:B------:R0:W-:Y:S01]  /*0b30*/  @!P4 STL.U8 [R24+0x1], RZ ;  /* 0x000001ff1800c387 */ /* 0x0001e20000100000 */
[----:B------:R-:W-:Y:S05]  /*0b40*/  @!P4 BRA `(.L_x_22) ;  /* 0x00000000002cc947 */ /* 0x000fea0003800000 */
[C---:B------:R-:W-:Y:S01]  /*0b50*/  ISETP.GE.AND P4, PT, R10.reuse, UR5, PT ;  /* 0x000000050a007c0c */ /* 0x040fe2000bf86270 */
[----:B------:R-:W-:Y:S01]  /*0b60*/  BSSY.RECONVERGENT B1, `(.L_x_23) ;  /* 0x0000008000017945 */ /* 0x000fe20003800200 */
[----:B------:R-:W-:Y:S02]  /*0b70*/  ISETP.LT.U32.AND P5, PT, R10, UR6, PT ;  /* 0x000000060a007c0c */ /* 0x000fe4000bfa1070 */
[----:B------:R-:W-:-:S04]  /*0b80*/  ISETP.GE.AND P4, PT, R25, UR4, P4 ;  /* 0x0000000419007c0c */ /* 0x000fc8000a786270 */
[----:B------:R-:W-:-:S13]  /*0b90*/  ISETP.LT.U32.AND P4, PT, R25, UR9, P4 ;  /* 0x0000000919007c0c */ /* 0x000fda000a781070 */
[----:B------:R-:W-:Y:S05]  /*0ba0*/  @P4 BRA P5, `(.L_x_24) ;  /* 0x0000000000084947 */ /* 0x000fea0002800000 */
[----:B------:R4:W5:Y:S01]  /*0bb0*/  LDG.E.U8 R25, desc[UR10][R2.64+0x1] ;  /* 0x0000010a02197981 */ /* 0x000962000c1e1100 */
[----:B------:R-:W-:Y:S05]  /*0bc0*/  BRA `(.L_x_25) ;  /* 0x0000000000047947 */ /* 0x000fea0003800000 */
.L_x_24:
[----:B------:R2:W3:Y:S02]  /*0bd0*/  LDS.U8 R25, [R23+0x1] ;  /* 0x0000010017197984 */ /* 0x0004e40000000000 */
.L_x_25:
[----:B------:R-:W-:Y:S05]  /*0be0*/  BSYNC.RECONVERGENT B1 ;  /* 0x0000000000017941 */ /* 0x000fea0003800200 */
.L_x_23:
[----:B---3-5:R3:W-:Y:S02]  /*0bf0*/  STL.U8 [R24+0x1], R25 ;  /* 0x0000011918007387 */ /* 0x0287e40000100000 */
.L_x_22:
[----:B------:R-:W-:Y:S05]  /*0c00*/  BSYNC.RECONVERGENT B0 ;  /* 0x0000000000007941 */ /* 0x000fea0003800200 */
.L_x_21:
[----:B---3--:R-:W-:Y:S01]  /*0c10*/  VIADD R25, R21, 0x2 ;  /* 0x0000000215197836 */ /* 0x008fe20000000000 */
[----:B------:R-:W-:Y:S04]  /*0c20*/  BSSY.RECONVERGENT B0, `(.L_x_26) ;  /* 0x0000011000007945 */ /* 0x000fe80003800200 */
        /* <DEDUP_REMOVED lines=13> */
.L_x_29:
[----:B------:R0:W0:Y:S02]  /*0d00*/  LDS.U8 R25, [R23+0x2] ;  /* 0x0000020017197984 */ /* 0x0000240000000000 */
.L_x_30:
[----:B------:R-:W-:Y:S05]  /*0d10*/  BSYNC.RECONVERGENT B1 ;  /* 0x0000000000017941 */ /* 0x000fea0003800200 */
.L_x_28:
[----:B0----5:R0:W-:Y:S02]  /*0d20*/  STL.U8 [R24+0x2], R25 ;  /* 0x0000021918007387 */ /* 0x0211e40000100000 */
.L_x_27:
[----:B------:R-:W-:Y:S05]  /*0d30*/  BSYNC.RECONVERGENT B0 ;  /* 0x0000000000007941 */ /* 0x000fea0003800200 */
.L_x_26:
[----:B------:R-:W-:Y:S01]  /*0d40*/  VIADD R21, R21, 0x3 ;  /* 0x0000000315157836 */ /* 0x000fe20000000000 */
[----:B------:R-:W-:Y:S04]  /*0d50*/  BSSY.RECONVERGENT B0, `(.L_x_31) ;  /* 0x0000011000007945 */ /* 0x000fe80003800200 */
[C---:B------:R-:W-:Y:S02]  /*0d60*/  ISETP.LT.AND P2, PT, R21.reuse, UR14, !P2 ;  /* 0x0000000e15007c0c */ /* 0x040fe4000d741270 */
[----:B0-----:R-:W-:-:S04]  /*0d70*/  LOP3.LUT R25, R21, R10, RZ, 0xfc, !PT ;  /* 0x0000000a15197212 */ /* 0x001fc800078efcff */
        /* <DEDUP_REMOVED lines=9> */
[----:B----4-:R4:W5:Y:S01]  /*0e10*/  LDG.E.U8 R3, desc[UR10][R2.64+0x3] ;  /* 0x0000030a02037981 */ /* 0x010962000c1e1100 */
[----:B------:R-:W-:Y:S05]  /*0e20*/  BRA `(.L_x_35) ;  /* 0x0000000000047947 */ /* 0x000fea0003800000 */
.L_x_34:
[----:B----4-:R4:W0:Y:S02]  /*0e30*/  LDS.U8 R3, [R23+0x3] ;  /* 0x0000030017037984 */ /* 0x0108240000000000 */
.L_x_35:
[----:B------:R-:W-:Y:S05]  /*0e40*/  BSYNC.RECONVERGENT B1 ;  /* 0x0000000000017941 */ /* 0x000fea0003800200 */
.L_x_33:
[----:B0----5:R0:W-:Y:S02]  /*0e50*/  STL.U8 [R24+0x3], R3 ;  /* 0x0000030318007387 */ /* 0x0211e40000100000 */
.L_x_32:
[----:B------:R-:W-:Y:S05]  /*0e60*/  BSYNC.RECONVERGENT B0 ;  /* 0x0000000000007941 */ /* 0x000fea0003800200 */
.L_x_31:
[C---:B----4-:R-:W-:Y:S02]  /*0e70*/  VIADD R2, R22.reuse, 0x3 ;  /* 0x0000000316027836 */ /* 0x050fe40000000000 */
[----:B0-----:R-:W-:Y:S02]  /*0e80*/  IMAD.MOV.U32 R3, RZ, RZ, R4 ;  /* 0x000000ffff037224 */ /* 0x001fe400078e0004 */
[----:B------:R-:W-:Y:S02]  /*0e90*/  VIADD R22, R22, 0x4 ;  /* 0x0000000416167836 */ /* 0x000fe40000000000 */
[----:B------:R-:W-:Y:S01]  /*0ea0*/  VIADD R0, R0, 0x4 ;  /* 0x0000000400007836 */ /* 0x000fe20000000000 */
[----:B------:R-:W-:-:S13]  /*0eb0*/  ISETP.NE.AND P2, PT, R2, R3, PT ;  /* 0x000000030200720c */ /* 0x000fda0003f45270 */
[----:B------:R-:W-:Y:S05]  /*0ec0*/  @P2 BRA `(.L_x_36) ;  /* 0xfffffff800a42947 */ /* 0x000fea000383ffff */
.L_x_17:
[C---:B------:R-:W-:Y:S01]  /*0ed0*/  ISETP.NE.AND P2, PT, R11.reuse, R3, PT ;  /* 0x000000030b00720c */ /* 0x040fe20003f45270 */
[----:B------:R-:W-:Y:S02]  /*0ee0*/  VIADD R11, R11, 0x1 ;  /* 0x000000010b0b7836 */ /* 0x000fe40000000000 */
[----:B------:R-:W-:-:S10]  /*0ef0*/  IMAD.MOV.U32 R2, RZ, RZ, R0 ;  /* 0x000000ffff027224 */ /* 0x000fd400078e0000 */
[----:B------:R-:W-:Y:S05]  /*0f00*/  @P2 BRA `(.L_x_37) ;  /* 0xfffffff000f82947 */ /* 0x000fea000383ffff */
.L_x_0:
[----:B------:R-:W-:-:S13]  /*0f10*/  ISETP.GE.AND P0, PT, R0, 0x2, PT ;  /* 0x000000020000780c */ /* 0x000fda0003f06270 */
[----:B------:R-:W-:Y:S05]  /*0f20*/  @!P0 BRA `(.L_x_38) ;  /* 0x0000000c00b88947 */ /* 0x000fea0003800000 */
[C---:B------:R-:W-:Y:S01]  /*0f30*/  VIADD R10, R0.reuse, 0xffffffff ;  /* 0xffffffff000a7836 */ /* 0x040fe20000000000 */
[----:B------:R-:W-:Y:S01]  /*0f40*/  UMOV UR4, URZ ;  /* 0x000000ff00047c82 */ /* 0x000fe20008000000 */
[----:B------:R-:W-:Y:S02]  /*0f50*/  VIADD R27, R0, 0xfffffffe ;  /* 0xfffffffe001b7836 */ /* 0x000fe40000000000 */
[----:B------:R-:W-:Y:S02]  /*0f60*/  VIADD R9, R1, 0x2 ;  /* 0x0000000201097836 */ /* 0x000fe40000000000 */
[----:B-1----:R-:W-:-:S07]  /*0f70*/  IMAD.MOV.U32 R5, RZ, RZ, R10 ;  /* 0x000000ffff057224 */ /* 0x002fce00078e000a */
.L_x_45:
[----:B0-----:R-:W-:-:S04]  /*0f80*/  IADD3 R2, PT, PT, -R0, UR4, RZ ;  /* 0x0000000400027c10 */ /* 0x001fc8000fffe1ff */
[----:B------:R-:W-:-:S13]  /*0f90*/  ISETP.GT.AND P0, PT, R2, -0x2, PT ;  /* 0xfffffffe0200780c */ /* 0x000fda0003f04270 */
[----:B-----5:R-:W-:Y:S05]  /*0fa0*/  @P0 BRA `(.L_x_39) ;  /* 0x0000000c00880947 */ /* 0x020fea0003800000 */
[----:B------:R-:W-:Y:S01]  /*0fb0*/  VIADD R2, R27, -UR4 ;  /* 0x800000041b027c36 */ /* 0x000fe20008000000 */
[----:B------:R-:W-:-:S04]  /*0fc0*/  LOP3.LUT R25, R5, 0x3, RZ, 0xc0, !PT ;  /* 0x0000000305197812 */ /* 0x000fc800078ec0ff */
[----:B------:R-:W-:Y:S01]  /*0fd0*/  ISETP.GE.U32.AND P0, PT, R2, 0x3, PT ;  /* 0x000000030200780c */ /* 0x000fe20003f06070 */
[----:B------:R-:W-:-:S12]  /*0fe0*/  IMAD.MOV.U32 R2, RZ, RZ, RZ ;  /* 0x000000ffff027224 */ /* 0x000fd800078e00ff */
[----:B------:R-:W-:Y:S05]  /*0ff0*/  @!P0 BRA `(.L_x_40) ;  /* 0x0000000c00148947 */ /* 0x000fea0003800000 */
[----:B------:R0:W5:Y:S01]  /*1000*/  LDL.U8 R12, [R1] ;  /* 0x00000000010c7983 */ /* 0x0001620000100000 */
[----:B------:R-:W-:Y:S01]  /*1010*/  LOP3.LUT R2, R5, 0xfffffffc, RZ, 0xc0, !PT ;  /* 0xfffffffc05027812 */ /* 0x000fe200078ec0ff */
[----:B------:R-:W-:-:S04]  /*1020*/  IMAD.MOV.U32 R3, RZ, RZ, R9 ;  /* 0x000000ffff037224 */ /* 0x000fc800078e0009 */
[----:B---3--:R-:W-:-:S05]  /*1030*/  IMAD.MOV R4, RZ, RZ, -R2 ;  /* 0x000000ffff047224 */ /* 0x008fca00078e0a02 */
[----:B------:R-:W-:-:S13]  /*1040*/  ISETP.GE.AND P0, PT, R4, RZ, PT ;  /* 0x000000ff0400720c */ /* 0x000fda0003f06270 */
[----:B0-----:R-:W-:Y:S05]  /*1050*/  @P0 BRA `(.L_x_41) ;  /* 0x00000008008c0947 */ /* 0x001fea0003800000 */
[----:B------:R-:W-:Y:S01]  /*1060*/  IMAD.MOV R11, RZ, RZ, -R4 ;  /* 0x000000ffff0b7224 */ /* 0x000fe200078e0a04 */
[----:B------:R-:W-:-:S04]  /*1070*/  PLOP3.LUT P0, PT, PT, PT, PT, 0x80, 0x8 ;  /* 0x000000000008781c */ /* 0x000fc80003f0f070 */
[----:B------:R-:W-:-:S13]  /*1080*/  ISETP.GT.AND P1, PT, R11, 0xc, PT ;  /* 0x0000000c0b00780c */ /* 0x000fda0003f24270 */
[----:B------:R-:W-:Y:S05]  /*1090*/  @!P1 BRA `(.L_x_42) ;  /* 0x0000000400949947 */ /* 0x000fea0003800000 */
[----:B------:R-:W-:-:S13]  /*10a0*/  PLOP3.LUT P0, PT, PT, PT, PT, 0x8, 0x80 ;  /* 0x000000000080781c */ /* 0x000fda0003f0e170 */
.L_x_43:
[----:B------:R-:W3:Y:S01]  /*10b0*/  LDL.U8 R16, [R3+-0x1] ;  /* 0xffffff0003107983 */ /* 0x000ee20000100000 */
[----:B-----5:R-:W-:-:S04]  /*10c0*/  LOP3.LUT R11, R12, 0xffff, RZ, 0xc0, !PT ;  /* 0x0000ffff0c0b7812 */ /* 0x020fc800078ec0ff */
[----:B---3--:R-:W-:-:S13]  /*10d0*/  ISETP.GT.U32.AND P1, PT, R11, R16, PT ;  /* 0x000000100b00720c */ /* 0x008fda0003f24070 */
[----:B------:R0:W-:Y:S04]  /*10e0*/  @P1 STL.U8 [R3+-0x2], R16 ;  /* 0xfffffe1003001387 */ /* 0x0001e80000100000 */
[----:B------:R-:W-:Y:S04]  /*10f0*/  @P1 STL.U8 [R3+-0x1], R12 ;  /* 0xffffff0c03001387 */ /* 0x000fe80000100000 */
[----:B------:R-:W3:Y:S01]  /*1100*/  LDL.U8 R14, [R3] ;  /* 0x00000000030e7983 */ /* 0x000ee20000100000 */
[----:B0-----:R-:W-:-:S04]  /*1110*/  @P1 PRMT R16, R12, 0x7610, R16 ;  /* 0x000076100c101816 */ /* 0x001fc80000000010 */
[----:B------:R-:W-:-:S04]  /*1120*/  LOP3.LUT R11, R16, 0xffff, RZ, 0xc0, !PT ;  /* 0x0000ffff100b7812 */ /* 0x000fc800078ec0ff */
[----:B---3--:R-:W-:-:S13]  /*1130*/  ISETP.GT.U32.AND P1, PT, R11, R14, PT ;  /* 0x0000000e0b00720c */ /* 0x008fda0003f24070 */
[----:B------:R0:W-:Y:S04]  /*1140*/  @P1 STL.U8 [R3+-0x1], R14 ;  /* 0xffffff0e03001387 */ /* 0x0001e80000100000 */
[----:B------:R-:W3:Y:S04]  /*1150*/  LDL.U8 R18, [R3+0x1] ;  /* 0x0000010003127983 */ /* 0x000ee80000100000 */
        /* <DEDUP_REMOVED lines=9> */
[----:B------:R-:W3:Y:S01]  /*11f0*/  LDL.U8 R20, [R3+0xb] ;  /* 0x00000b0003147983 */ /* 0x000ee20000100000 */
[----:B0-----:R-:W-:-:S03]  /*1200*/  @P1 PRMT R14, R16, 0x7610, R14 ;  /* 0x00007610100e1816 */ /* 0x001fc6000000000e */
[----:B--2-4-:R-:W2:Y:S01]  /*1210*/  LDL.U8 R23, [R3+0xd] ;  /* 0x00000d0003177983 */ /* 0x014ea20000100000 */
[----:B------:R-:W-:-:S03]  /*1220*/  LOP3.LUT R21, R14, 0xffff, RZ, 0xc0, !PT ;  /* 0x0000ffff0e157812 */ /* 0x000fc600078ec0ff */
[----:B------:R-:W-:Y:S01]  /*1230*/  @P1 STL.U8 [R3], R16 ;  /* 0x0000001003001387 */ /* 0x000fe20000100000 */
[----:B---3--:R-:W-:-:S03]  /*1240*/  ISETP.GT.U32.AND P2, PT, R21, R18, PT ;  /* 0x000000121500720c */ /* 0x008fc60003f44070 */
[----:B------:R-:W3:Y:S10]  /*1250*/  LDL.U8 R21, [R3+0xc] ;  /* 0x00000c0003157983 */ /* 0x000ef40000100000 */
[----:B------:R0:W-:Y:S02]  /*1260*/  @P2 STL.U8 [R3], R18 ;  /* 0x0000001203002387 */ /* 0x0001e40000100000 */
[----:B0-----:R-:W-:-:S04]  /*1270*/  @P2 PRMT R18, R14, 0x7610, R18 ;  /* 0x000076100e122816 */ /* 0x001fc80000000012 */
[----:B------:R-:W-:-:S04]  /*1280*/  LOP3.LUT R12, R18, 0xffff, RZ, 0xc0, !PT ;  /* 0x0000ffff120c7812 */ /* 0x000fc800078ec0ff */
[----:B------:R-:W-:Y:S01]  /*1290*/  ISETP.GT.U32.AND P1, PT, R12, R19, PT ;  /* 0x000000130c00720c */ /* 0x000fe20003f24070 */
[----:B------:R-:W-:-:S12]  /*12a0*/  @P2 STL.U8 [R3+0x1], R14 ;  /* 0x0000010e03002387 */ /* 0x000fd80000100000 */
[----:B------:R0:W-:Y:S02]  /*12b0*/  @P1 STL.U8 [R3+0x1], R19 ;  /* 0x0000011303001387 */ /* 0x0001e40000100000 */
[----:B0-----:R-:W-:-:S04]  /*12c0*/  @P1 PRMT R19, R18, 0x7610, R19 ;  /* 0x0000761012131816 */ /* 0x001fc80000000013 */
[----:B------:R-:W-:-:S04]  /*12d0*/  LOP3.LUT R12, R19, 0xffff, RZ, 0xc0, !PT ;  /* 0x0000ffff130c7812 */ /* 0x000fc800078ec0ff */
[----:B------:R-:W-:Y:S02]  /*12e0*/  ISETP.GT.U32.AND P2, PT, R12, R17, PT ;  /* 0x000000110c00720c */ /* 0x000fe40003f44070 */
[----:B------:R-:W4:Y:S04]  /*12f0*/  LDL.U8 R12, [R3+0xe] ;  /* 0x00000e00030c7983 */ /* 0x000f280000100000 */
[----:B------:R-:W-:Y:S07]  /*1300*/  @P1 STL.U8 [R3+0x2], R18 ;  /* 0x0000021203001387 */ /* 0x000fee0000100000 */
[----:B------:R0:W-:Y:S02]  /*1310*/  @P2 STL.U8 [R3+0x2], R17 ;  /* 0x0000021103002387 */ /* 0x0001e40000100000 */
[----:B0-----:R-:W-:-:S04]  /*1320*/  @P2 PRMT R17, R19, 0x7610, R17 ;  /* 0x0000761013112816 */ /* 0x001fc80000000011 */
[----:B------:R-:W-:-:S04]  /*1330*/  LOP3.LUT R16, R17, 0xffff, RZ, 0xc0, !PT ;  /* 0x0000ffff11107812 */ /* 0x000fc800078ec0ff */
[----:B------:R-:W-:Y:S01]  /*1340*/  ISETP.GT.U32.AND P1, PT, R16, R15, PT ;  /* 0x0000000f1000720c */ /* 0x000fe20003f24070 */
[----:B------:R-:W-:-:S12]  /*1350*/  @P2 STL.U8 [R3+0x3], R19 ;  /* 0x0000031303002387 */ /* 0x000fd80000100000 */
        /* <DEDUP_REMOVED lines=38> */
[----:B---3--:R-:W-:Y:S01]  /*15c0*/  ISETP.GT.U32.AND P1, PT, R14, R21, PT ;  /* 0x000000150e00720c */ /* 0x008fe20003f24070 */
[----:B------:R-:W-:-:S12]  /*15d0*/  @P2 STL.U8 [R3+0xb], R22 ;  /* 0x00000b1603002387 */ /* 0x000fd80000100000 */
[----:B------:R0:W-:Y:S02]  /*15e0*/  @P1 STL.U8 [R3+0xb], R21 ;  /* 0x00000b1503001387 */ /* 0x0001e40000100000 */
[----:B0-----:R-:W-:-:S04]  /*15f0*/  @P1 PRMT R21, R20, 0x7610, R21 ;  /* 0x0000761014151816 */ /* 0x001fc80000000015 */
[----:B------:R-:W-:-:S04]  /*1600*/  LOP3.LUT R14, R21, 0xffff, RZ, 0xc0, !PT ;  /* 0x0000ffff150e7812 */ /* 0x000fc800078ec0ff */
[----:B--2---:R-:W-:Y:S01]  /*1610*/  ISETP.GT.U32.AND P2, PT, R14, R23, PT ;  /* 0x000000170e00720c */ /* 0x004fe20003f44070 */
[----:B------:R-:W-:Y:S01]  /*1620*/  @P1 STL.U8 [R3+0xc], R20 ;  /* 0x00000c1403001387 */ /* 0x000fe20000100000 */
[----:B------:R-:W-:-:S11]  /*1630*/  VIADD R4, R4, 0x10 ;  /* 0x0000001004047836 */ /* 0x000fd60000000000 */
[----:B------:R0:W-:Y:S04]  /*1640*/  @P2 STL.U8 [R3+0xc], R23 ;  /* 0x00000c1703002387 */ /* 0x0001e80000100000 */
[----:B------:R-:W-:Y:S01]  /*1650*/  @P2 STL.U8 [R3+0xd], R21 ;  /* 0x00000d1503002387 */ /* 0x000fe20000100000 */
[----:B0-----:R-:W-:-:S04]  /*1660*/  @P2 PRMT R23, R21, 0x7610, R23 ;  /* 0x0000761015172816 */ /* 0x001fc80000000017 */
[----:B------:R-:W-:Y:S02]  /*1670*/  LOP3.LUT R11, R23, 0xffff, RZ, 0xc0, !PT ;  /* 0x0000ffff170b7812 */ /* 0x000fe400078ec0ff */
[----:B------:R-:W-:Y:S02]  /*1680*/  ISETP.GE.AND P2, PT, R4, -0xc, PT ;  /* 0xfffffff40400780c */ /* 0x000fe40003f46270 */
[----:B----4-:R-:W-:-:S13]  /*1690*/  ISETP.GT.U32.AND P1, PT, R11, R12, PT ;  /* 0x0000000c0b00720c */ /* 0x010fda0003f24070 */
[----:B------:R0:W-:Y:S04]  /*16a0*/  @P1 STL.U8 [R3+0xd], R12 ;  /* 0x00000d0c03001387 */ /* 0x0001e80000100000 */
[----:B------:R1:W-:Y:S01]  /*16b0*/  @P1 STL.U8 [R3+0xe], R23 ;  /* 0x00000e1703001387 */ /* 0x0003e20000100000 */
[----:B0-----:R-:W-:Y:S01]  /*16c0*/  @P1 PRMT R12, R23, 0x7610, R12 ;  /* 0x00007610170c1816 */ /* 0x001fe2000000000c */
[----:B-1----:R-:W-:Y:S01]  /*16d0*/  VIADD R3, R3, 0x10 ;  /* 0x0000001003037836 */ /* 0x002fe20000000000 */
[----:B------:R-:W-:Y:S06]  /*16e0*/  @!P2 BRA `(.L_x_43) ;  /* 0xfffffff80070a947 */ /* 0x000fec000383ffff */
.L_x_42:
[----:B------:R-:W-:-:S05]  /*16f0*/  IMAD.MOV R11, RZ, RZ, -R4 ;  /* 0x000000ffff0b7224 */ /* 0x000fca00078e0a04 */
[----:B------:R-:W-:-:S13]  /*1700*/  ISETP.GT.AND P1, PT, R11, 0x4, PT ;  /* 0x000000040b00780c */ /* 0x000fda0003f24270 */
[----:B------:R-:W-:Y:S05]  /*1710*/  @!P1 BRA `(.L_x_44) ;  /* 0x0000000000d49947 */ /* 0x000fea0003800000 */
        /* <DEDUP_REMOVED lines=11> */
[----:B------:R-:W2:Y:S04]  /*17d0*/  LDL.U8 R20, [R3+0x2] ;  /* 0x0000020003147983 */ /* 0x000ea80000100000 */
[----:B------:R-:W4:Y:S04]  /*17e0*/  LDL.U8 R22, [R3+0x3] ;  /* 0x0000030003167983 */ /* 0x000f280000100000 */
[----:B------:R-:W4:Y:S01]  /*17f0*/  LDL.U8 R24, [R3+0x4] ;  /* 0x0000040003187983 */ /* 0x000f220000100000 */
[----:B0-----:R-:W-:Y:S01]  /*1800*/  @P0 PRMT R16, R14, 0x7610, R16 ;  /* 0x000076100e100816 */ /* 0x001fe20000000010 */
[----:B------:R-:W-:-:S02]  /*1810*/  VIADD R13, R3, 0x4 ;  /* 0x00000004030d7836 */ /* 0x000fc40000000000 */
[----:B------:R-:W-:Y:S01]  /*1820*/  @P0 STL.U8 [R3], R14 ;  /* 0x0000000e03000387 */ /* 0x000fe20000100000 */
[----:B------:R-:W-:-:S04]  /*1830*/  LOP3.LUT R11, R16, 0xffff, RZ, 0xc0, !PT ;  /* 0x0000ffff100b7812 */ /* 0x000fc800078ec0ff */
[----:B---3--:R-:W-:-:S13]  /*1840*/  ISETP.GT.U32.AND P1, PT, R11, R18, PT ;  /* 0x000000120b00720c */ /* 0x008fda0003f24070 */
[----:B------:R0:W-:Y:S04]  /*1850*/  @P1 STL.U8 [R3], R18 ;  /* 0x0000001203001387 */ /* 0x0001e80000100000 */
[----:B------:R-:W-:Y:S01]  /*1860*/  @P1 STL.U8 [R3+0x1], R16 ;  /* 0x0000011003001387 */ /* 0x000fe20000100000 */
[----:B0-----:R-:W-:-:S04]  /*1870*/  @P1 PRMT R18, R16, 0x7610, R18 ;  /* 0x0000761010121816 */ /* 0x001fc80000000012 */
[----:B------:R-:W-:-:S04]  /*1880*/  LOP3.LUT R11, R18, 0xffff, RZ, 0xc0, !PT ;  /* 0x0000ffff120b7812 */ /* 0x000fc800078ec0ff */
[----:B--2---:R-:W-:-:S13]  /*1890*/  ISETP.GT.U32.AND P0, PT, R11, R20, PT ;  /* 0x000000140b00720c */ /* 0x004fda0003f04070 */
[----:B------:R0:W-:Y:S04]  /*18a0*/  @P0 STL.U8 [R3+0x1], R20 ;  /* 0x0000011403000387 */ /* 0x0001e80000100000 */
[----:B------:R-:W-:Y:S01]  /*18b0*/  @P0 STL.U8 [R3+0x2], R18 ;  /* 0x0000021203000387 */ /* 0x000fe20000100000 */
[----:B0-----:R-:W-:-:S04]  /*18c0*/  @P0 PRMT R20, R18, 0x7610, R20 ;  /* 0x0000761012140816 */ /* 0x001fc80000000014 */
[----:B------:R-:W-:-:S04]  /*18d0*/  LOP3.LUT R11, R20, 0xffff, RZ, 0xc0, !PT ;  /* 0x0000ffff140b7812 */ /* 0x000fc800078ec0ff */
[----:B----4-:R-:W-:-:S13]  /*18e0*/  ISETP.GT.U32.AND P1, PT, R11, R22, PT ;  /* 0x000000160b00720c */ /* 0x010fda0003f24070 */
[----:B------:R0:W-:Y:S04]  /*18f0*/  @P1 STL.U8 [R3+0x2], R22 ;  /* 0x0000021603001387 */ /* 0x0001e80000100000 */
[----:B------:R-:W-:Y:S01]  /*1900*/  @P1 STL.U8 [R3+0x3], R20 ;  /* 0x0000031403001387 */ /* 0x000fe20000100000 */
[----:B0-----:R-:W-:-:S04]  /*1910*/  @P1 PRMT R22, R20, 0x7610, R22 ;  /* 0x0000761014161816 */ /* 0x001fc80000000016 */
[----:B------:R-:W-:-:S04]  /*1920*/  LOP3.LUT R11, R22, 0xffff, RZ, 0xc0, !PT ;  /* 0x0000ffff160b7812 */ /* 0x000fc800078ec0ff */
[----:B------:R-:W-:-:S13]  /*1930*/  ISETP.GT.U32.AND P0, PT, R11, R24, PT ;  /* 0x000000180b00720c */ /* 0x000fda0003f04070 */
[----:B------:R0:W-:Y:S04]  /*1940*/  @P0 STL.U8 [R13+-0x1], R24 ;  /* 0xffffff180d000387 */ /* 0x0001e80000100000 */
[----:B------:R-:W-:Y:S04]  /*1950*/  @P0 STL.U8 [R13], R22 ;  /* 0x000000160d000387 */ /* 0x000fe80000100000 */
[----:B------:R-:W2:Y:S01]  /*1960*/  LDL.U8 R14, [R3+0x5] ;  /* 0x00000500030e7983 */ /* 0x000ea20000100000 */
[----:B0-----:R-:W-:-:S04]  /*1970*/  @P0 PRMT R24, R22, 0x7610, R24 ;  /* 0x0000761016180816 */ /* 0x001fc80000000018 */
[----:B------:R-:W-:-:S04]  /*1980*/  LOP3.LUT R11, R24, 0xffff, RZ, 0xc0, !PT ;  /* 0x0000ffff180b7812 */ /* 0x000fc800078ec0ff */
[----:B--2---:R-:W-:-:S13]  /*1990*/  ISETP.GT.U32.AND P0, PT, R11, R14, PT ;  /* 0x0000000e0b00720c */ /* 0x004fda0003f04070 */
[----:B------:R0:W-:Y:S04]  /*19a0*/  @P0 STL.U8 [R13], R14 ;  /* 0x0000000e0d000387 */ /* 0x0001e80000100000 */
[----:B------:R-:W-:Y:S04]  /*19b0*/  @P0 STL.U8 [R13+0x1], R24 ;  /* 0x000001180d000387 */ /* 0x000fe80000100000 */
[----:B------:R1:W2:Y:S01]  /*19c0*/  LDL.U8 R12, [R3+0x6] ;  /* 0x00000600030c7983 */ /* 0x0002a20000100000 */
[----:B------:R-:W-:Y:S01]  /*19d0*/  VIADD R4, R4, 0x4 ;  /* 0x0000000404047836 */ /* 0x000fe20000000000 */
[----:B0-----:R-:W-:-:S02]  /*19e0*/  @P0 PRMT R14, R24, 0x7610, R14 ;  /* 0x00007610180e0816 */ /* 0x001fc4000000000e */
[----:B------:R-:W-:Y:S01]  /*19f0*/  PLOP3.LUT P0, PT, PT, PT, PT, 0x8, 0x80 ;  /* 0x000000000080781c */ /* 0x000fe20003f0e170 */
[----:B------:R-:W-:Y:S01]  /*1a00*/  VIADD R4, R4, 0x4 ;  /* 0x0000000404047836 */ /* 0x000fe20000000000 */
[----:B------:R-:W-:Y:S01]  /*1a10*/  LOP3.LUT R11, R14, 0xffff, RZ, 0xc0, !PT ;  /* 0x0000ffff0e0b7812 */ /* 0x000fe200078ec0ff */
[----:B-1----:R-:W-:-:S03]  /*1a20*/  VIADD R3, R13, 0x4 ;  /* 0x000000040d037836 */ /* 0x002fc60000000000 */
[----:B--2---:R-:W-:-:S13]  /*1a30*/  ISETP.GT.U32.AND P1, PT, R11, R12, PT ;  /* 0x0000000c0b00720c */ /* 0x004fda0003f24070 */
[----:B------:R-:W-:Y:S04]  /*1a40*/  @P1 STL.U8 [R13+0x2], R14 ;  /* 0x0000020e0d001387 */ /* 0x000fe80000100000 */
[----:B------:R0:W-:Y:S02]  /*1a50*/  @P1 STL.U8 [R13+0x1], R12 ;  /* 0x0000010c0d001387 */ /* 0x0001e40000100000 */
[----:B0-----:R-:W-:-:S07]  /*1a60*/  @P1 PRMT R12, R14, 0x7610, R12 ;  /* 0x000076100e0c1816 */ /* 0x001fce000000000c */
.L_x_44:
[----:B------:R-:W-:-:S13]  /*1a70*/  ISETP.NE.OR P0, PT, R4, RZ, P0 ;  /* 0x000000ff0400720c */ /* 0x000fda0000705670 */
[----:B------:R-:W-:Y:S05]  /*1a80*/  @!P0 BRA `(.L_x_40) ;  /* 0x0000000000708947 */ /* 0x000fea0003800000 */
.L_x_41:
[----:B------:R-:W3:Y:S01]  /*1a90*/  LDL.U8 R14, [R3+-0x1] ;  /* 0xffffff00030e7983 */ /* 0x000ee20000100000 */
[----:B-----5:R-:W-:-:S04]  /*1aa0*/  LOP3.LUT R11, R12, 0xffff, RZ, 0xc0, !PT ;  /* 0x0000ffff0c0b7812 */ /* 0x020fc800078ec0ff */
[----:B---3--:R-:W-:-:S13]  /*1ab0*/  ISETP.GT.U32.AND P0, PT, R11, R14, PT ;  /* 0x0000000e0b00720c */ /* 0x008fda0003f04070 */
[----:B------:R0:W-:Y:S04]  /*1ac0*/  @P0 STL.U8 [R3+-0x2], R14 ;  /* 0xfffffe0e03000387 */ /* 0x0001e80000100000 */
[----:B------:R1:W-:Y:S04]  /*1ad0*/  @P0 STL.U8 [R3+-0x1], R12 ;  /* 0xffffff0c03000387 */ /* 0x0003e80000100000 */
[----:B------:R-:W3:Y:S01]  /*1ae0*/  LDL.U8 R16, [R3] ;  /* 0x0000000003107983 */ /* 0x000ee20000100000 */
[----:B0-----:R-:W-:-:S04]  /*1af0*/  @P0 PRMT R14, R12, 0x7610, R14 ;  /* 0x000076100c0e0816 */ /* 0x001fc8000000000e */
[----:B------:R-:W-:-:S04]  /*1b00*/  LOP3.LUT R11, R14, 0xffff, RZ, 0xc0, !PT ;  /* 0x0000ffff0e0b7812 */ /* 0x000fc800078ec0ff */
[----:B---3--:R-:W-:-:S13]  /*1b10*/  ISETP.GT.U32.AND P0, PT, R11, R16, PT ;  /* 0x000000100b00720c */ /* 0x008fda0003f04070 */
[----:B------:R0:W-:Y:S04]  /*1b20*/  @P0 STL.U8 [R3+-0x1], R16 ;  /* 0xffffff1003000387 */ /* 0x0001e80000100000 */
[----:B------:R-:W3:Y:S04]  /*1b30*/  LDL.U8 R18, [R3+0x1] ;  /* 0x0000010003127983 */ /* 0x000ee80000100000 */
[----:B-1----:R-:W2:Y:S01]  /*1b40*/  LDL.U8 R12, [R3+0x2] ;  /* 0x00000200030c7983 */ /* 0x002ea20000100000 */
[----:B------:R-:W-:Y:S01]  /*1b50*/  VIADD R4, R4, 0x4 ;  /* 0x0000000404047836 */ /* 0x000fe20000000000 */
[----:B0-----:R-:W-:-:S02]  /*1b60*/  @P0 PRMT R16, R14, 0x7610, R16 ;  /* 0x000076100e100816 */ /* 0x001fc40000000010 */
[----:B------:R-:W-:Y:S02]  /*1b70*/  @P0 STL.U8 [R3], R14 ;  /* 0x0000000e03000387 */ /* 0x000fe40000100000 */
[----:B------:R-:W-:-:S04]  /*1b80*/  LOP3.LUT R11, R16, 0xffff, RZ, 0xc0, !PT ;  /* 0x0000ffff100b7812 */ /* 0x000fc800078ec0ff */
[----:B---3--:R-:W-:-:S13]  /*1b90*/  ISETP.GT.U32.AND P1, PT, R11, R18, PT ;  /* 0x000000120b00720c */ /* 0x008fda0003f24070 */
[----:B------:R0:W-:Y:S04]  /*1ba0*/  @P1 STL.U8 [R3], R18 ;  /* 0x0000001203001387 */ /* 0x0001e80000100000 */
[----:B------:R-:W-:Y:S01]  /*1bb0*/  @P1 STL.U8 [R3+0x1], R16 ;  /* 0x0000011003001387 */ /* 0x000fe20000100000 */
[----:B0-----:R-:W-:Y:S02]  /*1bc0*/  @P1 PRMT R18, R16, 0x7610, R18 ;  /* 0x0000761010121816 */ /* 0x001fe40000000012 */
[----:B------:R-:W-:Y:S02]  /*1bd0*/  ISETP.NE.AND P1, PT, R4, RZ, PT ;  /* 0x000000ff0400720c */ /* 0x000fe40003f25270 */
[----:B------:R-:W-:-:S04]  /*1be0*/  LOP3.LUT R11, R18, 0xffff, RZ, 0xc0, !PT ;  /* 0x0000ffff120b7812 */ /* 0x000fc800078ec0ff */
[----:B--2---:R-:W-:-:S13]  /*1bf0*/  ISETP.GT.U32.AND P0, PT, R11, R12, PT ;  /* 0x0000000c0b00720c */ /* 0x004fda0003f04070 */
[----:B------:R0:W-:Y:S04]  /*1c00*/  @P0 STL.U8 [R3+0x1], R12 ;  /* 0x0000010c03000387 */ /* 0x0001e80000100000 */
[----:B------:R1:W-:Y:S01]  /*1c10*/  @P0 STL.U8 [R3+0x2], R18 ;  /* 0x0000021203000387 */ /* 0x0003e20000100000 */
[----:B0-----:R-:W-:Y:S01]  /*1c20*/  @P0 PRMT R12, R18, 0x7610, R12 ;  /* 0x00007610120c0816 */ /* 0x001fe2000000000c */
[----:B-1----:R-:W-:Y:S01]  /*1c30*/  VIADD R3, R3, 0x4 ;  /* 0x0000000403037836 */ /* 0x002fe20000000000 */
[----:B------:R-:W-:Y:S06]  /*1c40*/  @P1 BRA `(.L_x_41) ;  /* 0xfffffffc00901947 */ /* 0x000fec000383ffff */
.L_x_40:
[----:B------:R-:W-:-:S13]  /*1c50*/  ISETP.NE.AND P0, PT, R25, RZ, PT ;  /* 0x000000ff1900720c */ /* 0x000fda0003f05270 */
[----:B------:R-:W-:Y:S05]  /*1c60*/  @!P0 BRA `(.L_x_39) ;  /* 0x0000000000588947 */ /* 0x000fea0003800000 */
[----:B------:R-:W-:-:S05]  /*1c70*/  IMAD.IADD R11, R1, 0x1, R2 ;  /* 0x00000001010b7824 */ /* 0x000fca00078e0202 */
[----:B------:R-:W2:Y:S04]  /*1c80*/  LDL.U8 R3, [R11] ;  /* 0x000000000b037983 */ /* 0x000ea80000100000 */
[----:B------:R-:W2:Y:S01]  /*1c90*/  LDL.U8 R2, [R11+0x1] ;  /* 0x000001000b027983 */ /* 0x000ea20000100000 */
[----:B------:R-:W-:Y:S02]  /*1ca0*/  ISETP.NE.AND P1, PT, R25, 0x1, PT ;  /* 0x000000011900780c */ /* 0x000fe40003f25270 */
[----:B--2---:R-:W-:-:S13]  /*1cb0*/  ISETP.GT.U32.AND P0, PT, R3, R2, PT ;  /* 0x000000020300720c */ /* 0x004fda0003f04070 */
[----:B------:R-:W-:Y:S04]  /*1cc0*/  @P0 STL.U8 [R11+0x1], R3 ;  /* 0x000001030b000387 */ /* 0x000fe80000100000 */
[----:B------:R0:W-:Y:S02]  /*1cd0*/  @P0 STL.U8 [R11], R2 ;  /* 0x000000020b000387 */ /* 0x0001e40000100000 */
[----:B0-----:R-:W-:Y:S01]  /*1ce0*/  @P0 PRMT R2, R3, 0x7610, R2 ;  /* 0x0000761003020816 */ /* 0x001fe20000000002 */
[----:B------:R-:W-:Y:S06]  /*1cf0*/  @!P1 BRA `(.L_x_39) ;  /* 0x0000000000349947 */ /* 0x000fec0003800000 */
[----:B------:R-:W2:Y:S01]  /*1d00*/  LDL.U8 R3, [R11+0x2] ;  /* 0x000002000b037983 */ /* 0x000ea20000100000 */
[----:B---3--:R-:W-:Y:S02]  /*1d10*/  LOP3.LUT R4, R2, 0xffff, RZ, 0xc0, !PT ;  /* 0x0000ffff02047812 */ /* 0x008fe400078ec0ff */
[----:B------:R-:W-:Y:S02]  /*1d20*/  ISETP.NE.AND P1, PT, R25, 0x2, PT ;  /* 0x000000021900780c */ /* 0x000fe40003f25270 */
[----:B--2---:R-:W-:-:S13]  /*1d30*/  ISETP.GT.U32.AND P0, PT, R4, R3, PT ;  /* 0x000000030400720c */ /* 0x004fda0003f04070 */
[----:B------:R-:W-:Y:S04]  /*1d40*/  @P0 STL.U8 [R11+0x2], R2 ;  /* 0x000002020b000387 */ /* 0x000fe80000100000 */
[----:B------:R0:W-:Y:S02]  /*1d50*/  @P0 STL.U8 [R11+0x1], R3 ;  /* 0x000001030b000387 */ /* 0x0001e40000100000 */
[----:B0-----:R-:W-:Y:S01]  /*1d60*/  @P0 PRMT R3, R2, 0x7610, R3 ;  /* 0x0000761002030816 */ /* 0x001fe20000000003 */
[----:B------:R-:W-:Y:S06]  /*1d70*/  @!P1 BRA `(.L_x_39) ;  /* 0x0000000000149947 */ /* 0x000fec0003800000 */
[----:B------:R-:W2:Y:S01]  /*1d80*/  LDL.U8 R4, [R11+0x3] ;  /* 0x000003000b047983 */ /* 0x000ea20000100000 */
[----:B------:R-:W-:-:S04]  /*1d90*/  LOP3.LUT R2, R3, 0xffff, RZ, 0xc0, !PT ;  /* 0x0000ffff03027812 */ /* 0x000fc800078ec0ff */
[----:B--2---:R-:W-:-:S13]  /*1da0*/  ISETP.GT.U32.AND P0, PT, R2, R4, PT ;  /* 0x000000040200720c */ /* 0x004fda0003f04070 */
[----:B------:R0:W-:Y:S04]  /*1db0*/  @P0 STL.U8 [R11+0x2], R4 ;  /* 0x000002040b000387 */ /* 0x0001e80000100000 */
[----:B------:R0:W-:Y:S02]  /*1dc0*/  @P0 STL.U8 [R11+0x3], R3 ;  /* 0x000003030b000387 */ /* 0x0001e40000100000 */
.L_x_39:
[----:B------:R-:W-:Y:S01]  /*1dd0*/  UIADD3 UR4, UPT, UPT, UR4, 0x1, URZ ;  /* 0x0000000104047890 */ /* 0x000fe2000fffe0ff */
[----:B------:R-:W-:-:S05]  /*1de0*/  VIADD R5, R5, 0xffffffff ;  /* 0xffffffff05057836 */ /* 0x000fca0000000000 */
[----:B------:R-:W-:-:S13]  /*1df0*/  ISETP.NE.AND P0, PT, R10, UR4, PT ;  /* 0x000000040a007c0c */ /* 0x000fda000bf05270 */
[----:B------:R-:W-:Y:S05]  /*1e00*/  @P0 BRA `(.L_x_45) ;  /* 0xfffffff0005c0947 */ /* 0x000fea000383ffff */
.L_x_38:
[----:B------:R-:W-:Y:S01]  /*1e10*/  LEA.HI R0, R0, R0, RZ, 0x1 ;  /* 0x0000000000007211 */ /* 0x000fe200078f08ff */
[----:B------:R-:W2:Y:S01]  /*1e20*/  LDG.E.U8 R6, desc[UR10][R6.64] ;  /* 0x0000000a06067981 */ /* 0x000ea2000c1e1100 */
[----:B------:R-:W4:Y:S02]  /*1e30*/  LDCU UR4, c[0x0][0x39c] ;  /* 0x00007380ff0477ac */ /* 0x000f240008000800 */
[----:B0-----:R-:W-:-:S05]  /*1e40*/  LEA.HI.SX32 R2, R0, R1, 0x1f ;  /* 0x0000000100027211 */ /* 0x001fca00078ffaff */
[----:B---3--:R-:W2:Y:S02]  /*1e50*/  LDL.U8 R4, [R2] ;  /* 0x0000000002047983 */ /* 0x008ea40000100000 */
[CC--:B--2---:R-:W-:Y:S02]  /*1e60*/  VIMNMX.U16x2 R0, PT, PT, R6.reuse, R4.reuse, PT ;  /* 0x0000000406007248 */ /* 0x0c4fe40003fe0200 */
[----:B-1----:R-:W-:-:S03]  /*1e70*/  VIMNMX.U16x2 R5, PT, PT, R6, R4, !PT ;  /* 0x0000000406057248 */ /* 0x002fc60007fe0200 */
[--C-:B------:R-:W-:Y:S01]  /*1e80*/  IMAD.MOV R3, RZ, RZ, -R0.reuse ;  /* 0x000000ffff037224 */ /* 0x100fe200078e0a00 */
[----:B------:R-:W-:-:S04]  /*1e90*/  PRMT R0, R5, 0x7610, R0 ;  /* 0x0000761005007816 */ /* 0x000fc80000000000 */
[----:B------:R-:W-:-:S05]  /*1ea0*/  PRMT R3, R3, 0x7710, RZ ;  /* 0x0000771003037816 */ /* 0x000fca00000000ff */
[----:B------:R-:W-:-:S06]  /*1eb0*/  IMAD.IADD R0, R0, 0x1, R3 ;  /* 0x0000000100007824 */ /* 0x000fcc00078e0203 */
[----:B------:R-:W4:Y:S02]  /*1ec0*/  I2F.U16 R0, R0 ;  /* 0x0000000000007306 */ /* 0x000f240000101000 */
[----:B----4-:R-:W-:-:S13]  /*1ed0*/  FSETP.GT.AND P0, PT, R0, UR4, PT ;  /* 0x0000000400007c0b */ /* 0x010fda000bf04000 */
[----:B------:R-:W0:Y:S02]  /*1ee0*/  @P0 LDC.64 R2, c[0x0][0x388] ;  /* 0x0000e200ff020b82 */ /* 0x000e240000000a00 */
[----:B0-----:R-:W-:-:S04]  /*1ef0*/  @P0 IADD3 R2, P1, PT, R8, R2, RZ ;  /* 0x0000000208020210 */ /* 0x001fc80007f3e0ff */
[----:B------:R-:W-:-:S05]  /*1f00*/  @P0 LEA.HI.X.SX32 R3, R8, R3, 0x1, P1 ;  /* 0x0000000308030211 */ /* 0x000fca00008f0eff */
[----:B------:R0:W-:Y:S01]  /*1f10*/  @P0 STG.E.U8 desc[UR10][R2.64], R4 ;  /* 0x0000000402000986 */ /* 0x0001e2000c10110a */
[----:B------:R-:W-:Y:S05]  /*1f20*/  @P0 EXIT ;  /* 0x000000000000094d */ /* 0x000fea0003800000 */
[----:B------:R-:W0:Y:S02]  /*1f30*/  LDCU.64 UR4, c[0x0][0x388] ;  /* 0x00007100ff0477ac */ /* 0x000e240008000a00 */
[----:B0-----:R-:W-:-:S04]  /*1f40*/  IADD3 R2, P0, PT, R8, UR4, RZ ;  /* 0x0000000408027c10 */ /* 0x001fc8000ff1e0ff */
[----:B------:R-:W-:-:S05]  /*1f50*/  LEA.HI.X.SX32 R3, R8, UR5, 0x1, P0 ;  /* 0x0000000508037c11 */ /* 0x000fca00080f0eff */
[----:B------:R-:W-:Y:S01]  /*1f60*/  STG.E.U8 desc[UR10][R2.64], R6 ;  /* 0x0000000602007986 */ /* 0x000fe2000c10110a */
[----:B------:R-:W-:Y:S05]  /*1f70*/  EXIT ;  /* 0x000000000000794d */ /* 0x000fea0003800000 */
.L_x_46:
[----:B------:R-:W-:-:S00]  /*1f80*/  BRA `(.L_x_46) ;  /* 0xfffffffc00fc7947 */ /* 0x000fc0000383ffff */
[----:B------:R-:W-:-:S00]  /*1f90*/  NOP ;  /* 0x0000000000007918 */ /* 0x000fc00000000000 */
        /* <DEDUP_REMOVED lines=14> */
.L_x_47:


//--------------------- .nv.shared._Z26filtro_mediana_kernel_v1_0PhS_iiif --------------------------
	.section	.nv.shared._Z26filtro_mediana_kernel_v1_0PhS_iiif,"aw",@nobits
	.sectionflags	@""
	.align	16
	.zero		1024


//--------------------- .nv.shared.reserved.0     --------------------------
	.section	.nv.shared.reserved.0,"aw",@nobits
	.weak		__nv_reservedSMEM_offset_0_alias
	.size		__nv_reservedSMEM_offset_0_alias, 0, 64
	.other		__nv_reservedSMEM_offset_0_alias,@"STO_CUDA_RESERVED_SHARED STV_DEFAULT"
__nv_reservedSMEM_offset_0_alias:
	.zero		0
	.zero		64


//--------------------- .nv.constant0._Z26filtro_mediana_kernel_v1_0PhS_iiif --------------------------
	.section	.nv.constant0._Z26filtro_mediana_kernel_v1_0PhS_iiif,"a",@progbits
	.sectionflags	@""
	.align	4
.nv.constant0._Z26filtro_mediana_kernel_v1_0PhS_iiif:
	.zero		928


//--------------------- SYMBOLS --------------------------

	.type		.nv.reservedSmem.offset0,@object
	.size		.nv.reservedSmem.offset0,0x4
	.type		.nv.reservedSmem.cap,@object
	.size		.nv.reservedSmem.cap,0x4
